//
// Generated by NVIDIA NVVM Compiler
//
// Compiler Build ID: CL-36424714
// Cuda compilation tools, release 13.0, V13.0.88
// Based on NVVM 20.0.0
//

.version 9.0
.target sm_100
.address_size 64

	// .globl	count_unique_digits_kernel

.visible .entry count_unique_digits_kernel(
	.param .u64 .ptr .align 1 count_unique_digits_kernel_param_0,
	.param .u64 .ptr .align 1 count_unique_digits_kernel_param_1,
	.param .u64 .ptr .align 1 count_unique_digits_kernel_param_2,
	.param .u32 count_unique_digits_kernel_param_3,
	.param .u64 count_unique_digits_kernel_param_4
)
{
	.reg .pred 	%p<29>;
	.reg .b32 	%r<127>;
	.reg .b64 	%rd<319>;

	ld.param.u64 	%rd145, [count_unique_digits_kernel_param_4];
	mov.u32 	%r4, %ctaid.x;
	mov.u32 	%r5, %ntid.x;
	mov.u32 	%r6, %tid.x;
	mad.lo.s32 	%r7, %r4, %r5, %r6;
	cvt.u64.u32 	%rd1, %r7;
	setp.le.u64 	%p1, %rd145, %rd1;
	@%p1 bra 	$L__BB0_56;
	ld.param.u64 	%rd269, [count_unique_digits_kernel_param_1];
	ld.param.u64 	%rd268, [count_unique_digits_kernel_param_0];
	cvta.to.global.u64 	%rd147, %rd268;
	cvta.to.global.u64 	%rd148, %rd269;
	shl.b64 	%rd149, %rd1, 3;
	add.s64 	%rd150, %rd147, %rd149;
	ld.global.u64 	%rd151, [%rd150];
	add.s64 	%rd152, %rd148, %rd149;
	ld.global.u64 	%rd153, [%rd152];
	mul.lo.s64 	%rd274, %rd151, %rd151;
	mul.hi.u64 	%rd154, %rd151, %rd151;
	mul.hi.u64 	%rd155, %rd153, %rd153;
	mul.lo.s64 	%rd156, %rd153, %rd151;
	mul.hi.u64 	%rd157, %rd151, %rd153;
	shl.b64 	%rd158, %rd156, 1;
	mov.b64 	{%r8, %r9}, %rd157;
	mov.b64 	{%r10, %r11}, %rd156;
	shf.l.wrap.b32 	%r12, %r11, %r8, 1;
	shf.l.wrap.b32 	%r13, %r8, %r9, 1;
	mov.b64 	%rd159, {%r12, %r13};
	shr.u64 	%rd160, %rd157, 63;
	add.s64 	%rd273, %rd158, %rd154;
	setp.lt.u64 	%p2, %rd273, %rd158;
	selp.u64 	%rd161, 1, 0, %p2;
	mad.lo.s64 	%rd162, %rd153, %rd153, %rd159;
	setp.lt.u64 	%p3, %rd162, %rd159;
	selp.u64 	%rd163, 1, 0, %p3;
	add.s64 	%rd272, %rd162, %rd161;
	setp.lt.u64 	%p4, %rd272, %rd162;
	selp.u64 	%rd164, 1, 0, %p4;
	add.s64 	%rd165, %rd160, %rd155;
	add.s64 	%rd166, %rd165, %rd163;
	add.s64 	%rd271, %rd166, %rd164;
	mul.lo.s64 	%rd298, %rd274, %rd151;
	mul.hi.u64 	%rd167, %rd274, %rd151;
	mul.hi.u64 	%rd168, %rd273, %rd151;
	mad.lo.s64 	%rd169, %rd273, %rd151, %rd167;
	setp.lt.u64 	%p5, %rd169, %rd167;
	selp.u64 	%rd170, 1, 0, %p5;
	mul.hi.u64 	%rd171, %rd274, %rd153;
	mad.lo.s64 	%rd297, %rd274, %rd153, %rd169;
	setp.lt.u64 	%p6, %rd297, %rd169;
	selp.u64 	%rd172, 1, 0, %p6;
	mul.lo.s64 	%rd173, %rd272, %rd151;
	mul.hi.u64 	%rd174, %rd272, %rd151;
	add.s64 	%rd175, %rd173, %rd168;
	add.s64 	%rd176, %rd175, %rd171;
	add.s64 	%rd177, %rd176, %rd170;
	add.s64 	%rd178, %rd177, %rd172;
	setp.lt.u64 	%p7, %rd178, %rd173;
	selp.u64 	%rd179, 1, 0, %p7;
	mul.hi.u64 	%rd180, %rd273, %rd153;
	mad.lo.s64 	%rd296, %rd273, %rd153, %rd178;
	setp.lt.u64 	%p8, %rd296, %rd178;
	selp.u64 	%rd181, 1, 0, %p8;
	add.s64 	%rd182, %rd174, %rd180;
	mad.lo.s64 	%rd183, %rd272, %rd153, %rd182;
	mad.lo.s64 	%rd184, %rd271, %rd151, %rd183;
	add.s64 	%rd185, %rd184, %rd179;
	add.s64 	%rd295, %rd185, %rd181;
	or.b64  	%rd186, %rd273, %rd274;
	or.b64  	%rd187, %rd186, %rd272;
	or.b64  	%rd188, %rd187, %rd271;
	setp.eq.s64 	%p9, %rd188, 0;
	mov.b64 	%rd300, 0;
	mov.u64 	%rd299, %rd300;
	@%p9 bra 	$L__BB0_28;
	ld.param.u32 	%r125, [count_unique_digits_kernel_param_3];
	cvt.u64.u32 	%rd10, %r125;
	mov.b64 	%rd299, 0;
	cvt.u32.u64 	%r15, %rd10;
	mov.u64 	%rd300, %rd299;
$L__BB0_3:
	{ .reg .b32 tmp; mov.b64 {tmp, %r14}, %rd271; }
	div.u32 	%r1, %r14, %r15;
	mul.lo.s32 	%r16, %r1, %r15;
	sub.s32 	%r17, %r14, %r16;
	cvt.u64.u32 	%rd190, %r17;
	shl.b64 	%rd191, %rd190, 32;
	and.b64  	%rd192, %rd271, 4294967295;
	or.b64  	%rd17, %rd191, %rd192;
	and.b64  	%rd193, %rd17, -4294967296;
	setp.ne.s64 	%p10, %rd193, 0;
	@%p10 bra 	$L__BB0_5;
	cvt.u32.u64 	%r19, %rd17;
	div.u32 	%r20, %r19, %r15;
	mul.lo.s32 	%r21, %r20, %r15;
	sub.s32 	%r22, %r19, %r21;
	cvt.u64.u32 	%rd277, %r20;
	cvt.u64.u32 	%rd278, %r22;
	bra.uni 	$L__BB0_6;
$L__BB0_5:
	div.u64 	%rd277, %rd17, %rd10;
	mul.lo.s64 	%rd194, %rd277, %rd10;
	sub.s64 	%rd278, %rd17, %rd194;
$L__BB0_6:
	cvt.u64.u32 	%rd195, %r1;
	shl.b64 	%rd196, %rd195, 32;
	or.b64  	%rd271, %rd277, %rd196;
	mov.b64 	{%r23, %r24}, %rd278;
	mov.b64 	{%r25, %r26}, %rd272;
	mov.b64 	%rd25, {%r26, %r23};
	and.b64  	%rd197, %rd25, -4294967296;
	setp.ne.s64 	%p11, %rd197, 0;
	@%p11 bra 	$L__BB0_8;
	cvt.u32.u64 	%r27, %rd10;
	cvt.u32.u64 	%r28, %rd25;
	div.u32 	%r29, %r28, %r27;
	mul.lo.s32 	%r30, %r29, %r27;
	sub.s32 	%r31, %r28, %r30;
	cvt.u64.u32 	%rd279, %r29;
	cvt.u64.u32 	%rd280, %r31;
	bra.uni 	$L__BB0_9;
$L__BB0_8:
	div.u64 	%rd279, %rd25, %rd10;
	mul.lo.s64 	%rd198, %rd279, %rd10;
	sub.s64 	%rd280, %rd25, %rd198;
$L__BB0_9:
	shl.b64 	%rd199, %rd280, 32;
	and.b64  	%rd200, %rd272, 4294967295;
	or.b64  	%rd32, %rd199, %rd200;
	and.b64  	%rd201, %rd32, -4294967296;
	setp.ne.s64 	%p12, %rd201, 0;
	@%p12 bra 	$L__BB0_11;
	cvt.u32.u64 	%r32, %rd10;
	cvt.u32.u64 	%r33, %rd32;
	div.u32 	%r34, %r33, %r32;
	mul.lo.s32 	%r35, %r34, %r32;
	sub.s32 	%r36, %r33, %r35;
	cvt.u64.u32 	%rd281, %r34;
	cvt.u64.u32 	%rd282, %r36;
	bra.uni 	$L__BB0_12;
$L__BB0_11:
	div.u64 	%rd281, %rd32, %rd10;
	mul.lo.s64 	%rd202, %rd281, %rd10;
	sub.s64 	%rd282, %rd32, %rd202;
$L__BB0_12:
	shl.b64 	%rd203, %rd279, 32;
	or.b64  	%rd272, %rd281, %rd203;
	mov.b64 	{%r37, %r38}, %rd282;
	mov.b64 	{%r39, %r40}, %rd273;
	mov.b64 	%rd40, {%r40, %r37};
	and.b64  	%rd204, %rd40, -4294967296;
	setp.ne.s64 	%p13, %rd204, 0;
	@%p13 bra 	$L__BB0_14;
	cvt.u32.u64 	%r41, %rd10;
	cvt.u32.u64 	%r42, %rd40;
	div.u32 	%r43, %r42, %r41;
	mul.lo.s32 	%r44, %r43, %r41;
	sub.s32 	%r45, %r42, %r44;
	cvt.u64.u32 	%rd283, %r43;
	cvt.u64.u32 	%rd284, %r45;
	bra.uni 	$L__BB0_15;
$L__BB0_14:
	div.u64 	%rd283, %rd40, %rd10;
	mul.lo.s64 	%rd205, %rd283, %rd10;
	sub.s64 	%rd284, %rd40, %rd205;
$L__BB0_15:
	shl.b64 	%rd206, %rd284, 32;
	and.b64  	%rd207, %rd273, 4294967295;
	or.b64  	%rd47, %rd206, %rd207;
	and.b64  	%rd208, %rd47, -4294967296;
	setp.ne.s64 	%p14, %rd208, 0;
	@%p14 bra 	$L__BB0_17;
	cvt.u32.u64 	%r46, %rd10;
	cvt.u32.u64 	%r47, %rd47;
	div.u32 	%r48, %r47, %r46;
	mul.lo.s32 	%r49, %r48, %r46;
	sub.s32 	%r50, %r47, %r49;
	cvt.u64.u32 	%rd285, %r48;
	cvt.u64.u32 	%rd286, %r50;
	bra.uni 	$L__BB0_18;
$L__BB0_17:
	div.u64 	%rd285, %rd47, %rd10;
	mul.lo.s64 	%rd209, %rd285, %rd10;
	sub.s64 	%rd286, %rd47, %rd209;
$L__BB0_18:
	shl.b64 	%rd210, %rd283, 32;
	or.b64  	%rd273, %rd285, %rd210;
	mov.b64 	{%r51, %r52}, %rd286;
	mov.b64 	{%r53, %r54}, %rd274;
	mov.b64 	%rd55, {%r54, %r51};
	and.b64  	%rd211, %rd55, -4294967296;
	setp.ne.s64 	%p15, %rd211, 0;
	@%p15 bra 	$L__BB0_20;
	cvt.u32.u64 	%r55, %rd10;
	cvt.u32.u64 	%r56, %rd55;
	div.u32 	%r57, %r56, %r55;
	mul.lo.s32 	%r58, %r57, %r55;
	sub.s32 	%r59, %r56, %r58;
	cvt.u64.u32 	%rd287, %r57;
	cvt.u64.u32 	%rd288, %r59;
	bra.uni 	$L__BB0_21;
$L__BB0_20:
	div.u64 	%rd287, %rd55, %rd10;
	mul.lo.s64 	%rd212, %rd287, %rd10;
	sub.s64 	%rd288, %rd55, %rd212;
$L__BB0_21:
	shl.b64 	%rd213, %rd288, 32;
	and.b64  	%rd214, %rd274, 4294967295;
	or.b64  	%rd62, %rd213, %rd214;
	and.b64  	%rd215, %rd62, -4294967296;
	setp.ne.s64 	%p16, %rd215, 0;
	@%p16 bra 	$L__BB0_23;
	cvt.u32.u64 	%r60, %rd10;
	cvt.u32.u64 	%r61, %rd62;
	div.u32 	%r62, %r61, %r60;
	mul.lo.s32 	%r63, %r62, %r60;
	sub.s32 	%r64, %r61, %r63;
	cvt.u64.u32 	%rd289, %r62;
	cvt.u64.u32 	%rd290, %r64;
	bra.uni 	$L__BB0_24;
$L__BB0_23:
	div.u64 	%rd289, %rd62, %rd10;
	mul.lo.s64 	%rd216, %rd289, %rd10;
	sub.s64 	%rd290, %rd62, %rd216;
$L__BB0_24:
	shl.b64 	%rd217, %rd287, 32;
	or.b64  	%rd274, %rd289, %rd217;
	and.b64  	%rd218, %rd290, 4294967232;
	setp.ne.s64 	%p17, %rd218, 0;
	@%p17 bra 	$L__BB0_26;
	cvt.u32.u64 	%r67, %rd290;
	mov.b64 	%rd221, 1;
	shl.b64 	%rd222, %rd221, %r67;
	or.b64  	%rd300, %rd222, %rd300;
	bra.uni 	$L__BB0_27;
$L__BB0_26:
	cvt.u32.u64 	%r65, %rd290;
	add.s32 	%r66, %r65, -64;
	mov.b64 	%rd219, 1;
	shl.b64 	%rd220, %rd219, %r66;
	or.b64  	%rd299, %rd220, %rd299;
$L__BB0_27:
	or.b64  	%rd223, %rd273, %rd274;
	or.b64  	%rd224, %rd223, %rd272;
	or.b64  	%rd225, %rd224, %rd271;
	setp.ne.s64 	%p18, %rd225, 0;
	@%p18 bra 	$L__BB0_3;
$L__BB0_28:
	or.b64  	%rd226, %rd297, %rd298;
	or.b64  	%rd227, %rd226, %rd296;
	or.b64  	%rd228, %rd227, %rd295;
	setp.eq.s64 	%p19, %rd228, 0;
	@%p19 bra 	$L__BB0_55;
	ld.param.u32 	%r126, [count_unique_digits_kernel_param_3];
	cvt.u64.u32 	%rd76, %r126;
	cvt.u32.u64 	%r69, %rd76;
$L__BB0_30:
	{ .reg .b32 tmp; mov.b64 {tmp, %r68}, %rd295; }
	div.u32 	%r2, %r68, %r69;
	mul.lo.s32 	%r70, %r2, %r69;
	sub.s32 	%r71, %r68, %r70;
	cvt.u64.u32 	%rd229, %r71;
	shl.b64 	%rd230, %rd229, 32;
	and.b64  	%rd231, %rd295, 4294967295;
	or.b64  	%rd83, %rd230, %rd231;
	and.b64  	%rd232, %rd83, -4294967296;
	setp.ne.s64 	%p20, %rd232, 0;
	@%p20 bra 	$L__BB0_32;
	cvt.u32.u64 	%r73, %rd83;
	div.u32 	%r74, %r73, %r69;
	mul.lo.s32 	%r75, %r74, %r69;
	sub.s32 	%r76, %r73, %r75;
	cvt.u64.u32 	%rd301, %r74;
	cvt.u64.u32 	%rd302, %r76;
	bra.uni 	$L__BB0_33;
$L__BB0_32:
	div.u64 	%rd301, %rd83, %rd76;
	mul.lo.s64 	%rd233, %rd301, %rd76;
	sub.s64 	%rd302, %rd83, %rd233;
$L__BB0_33:
	cvt.u64.u32 	%rd234, %r2;
	shl.b64 	%rd235, %rd234, 32;
	or.b64  	%rd295, %rd301, %rd235;
	mov.b64 	{%r77, %r78}, %rd302;
	mov.b64 	{%r79, %r80}, %rd296;
	mov.b64 	%rd91, {%r80, %r77};
	and.b64  	%rd236, %rd91, -4294967296;
	setp.ne.s64 	%p21, %rd236, 0;
	@%p21 bra 	$L__BB0_35;
	cvt.u32.u64 	%r82, %rd91;
	div.u32 	%r83, %r82, %r69;
	mul.lo.s32 	%r84, %r83, %r69;
	sub.s32 	%r85, %r82, %r84;
	cvt.u64.u32 	%rd303, %r83;
	cvt.u64.u32 	%rd304, %r85;
	bra.uni 	$L__BB0_36;
$L__BB0_35:
	div.u64 	%rd303, %rd91, %rd76;
	mul.lo.s64 	%rd237, %rd303, %rd76;
	sub.s64 	%rd304, %rd91, %rd237;
$L__BB0_36:
	shl.b64 	%rd238, %rd304, 32;
	and.b64  	%rd239, %rd296, 4294967295;
	or.b64  	%rd98, %rd238, %rd239;
	and.b64  	%rd240, %rd98, -4294967296;
	setp.ne.s64 	%p22, %rd240, 0;
	@%p22 bra 	$L__BB0_38;
	cvt.u32.u64 	%r87, %rd98;
	div.u32 	%r88, %r87, %r69;
	mul.lo.s32 	%r89, %r88, %r69;
	sub.s32 	%r90, %r87, %r89;
	cvt.u64.u32 	%rd305, %r88;
	cvt.u64.u32 	%rd306, %r90;
	bra.uni 	$L__BB0_39;
$L__BB0_38:
	div.u64 	%rd305, %rd98, %rd76;
	mul.lo.s64 	%rd241, %rd305, %rd76;
	sub.s64 	%rd306, %rd98, %rd241;
$L__BB0_39:
	shl.b64 	%rd242, %rd303, 32;
	or.b64  	%rd296, %rd305, %rd242;
	mov.b64 	{%r91, %r92}, %rd306;
	mov.b64 	{%r93, %r94}, %rd297;
	mov.b64 	%rd106, {%r94, %r91};
	and.b64  	%rd243, %rd106, -4294967296;
	setp.ne.s64 	%p23, %rd243, 0;
	@%p23 bra 	$L__BB0_41;
	cvt.u32.u64 	%r96, %rd106;
	div.u32 	%r97, %r96, %r69;
	mul.lo.s32 	%r98, %r97, %r69;
	sub.s32 	%r99, %r96, %r98;
	cvt.u64.u32 	%rd307, %r97;
	cvt.u64.u32 	%rd308, %r99;
	bra.uni 	$L__BB0_42;
$L__BB0_41:
	div.u64 	%rd307, %rd106, %rd76;
	mul.lo.s64 	%rd244, %rd307, %rd76;
	sub.s64 	%rd308, %rd106, %rd244;
$L__BB0_42:
	shl.b64 	%rd245, %rd308, 32;
	and.b64  	%rd246, %rd297, 4294967295;
	or.b64  	%rd113, %rd245, %rd246;
	and.b64  	%rd247, %rd113, -4294967296;
	setp.ne.s64 	%p24, %rd247, 0;
	@%p24 bra 	$L__BB0_44;
	cvt.u32.u64 	%r101, %rd113;
	div.u32 	%r102, %r101, %r69;
	mul.lo.s32 	%r103, %r102, %r69;
	sub.s32 	%r104, %r101, %r103;
	cvt.u64.u32 	%rd309, %r102;
	cvt.u64.u32 	%rd310, %r104;
	bra.uni 	$L__BB0_45;
$L__BB0_44:
	div.u64 	%rd309, %rd113, %rd76;
	mul.lo.s64 	%rd248, %rd309, %rd76;
	sub.s64 	%rd310, %rd113, %rd248;
$L__BB0_45:
	shl.b64 	%rd249, %rd307, 32;
	or.b64  	%rd297, %rd309, %rd249;
	mov.b64 	{%r105, %r106}, %rd310;
	mov.b64 	{%r107, %r108}, %rd298;
	mov.b64 	%rd121, {%r108, %r105};
	and.b64  	%rd250, %rd121, -4294967296;
	setp.ne.s64 	%p25, %rd250, 0;
	@%p25 bra 	$L__BB0_47;
	cvt.u32.u64 	%r110, %rd121;
	div.u32 	%r111, %r110, %r69;
	mul.lo.s32 	%r112, %r111, %r69;
	sub.s32 	%r113, %r110, %r112;
	cvt.u64.u32 	%rd311, %r111;
	cvt.u64.u32 	%rd312, %r113;
	bra.uni 	$L__BB0_48;
$L__BB0_47:
	div.u64 	%rd311, %rd121, %rd76;
	mul.lo.s64 	%rd251, %rd311, %rd76;
	sub.s64 	%rd312, %rd121, %rd251;
$L__BB0_48:
	shl.b64 	%rd252, %rd312, 32;
	and.b64  	%rd253, %rd298, 4294967295;
	or.b64  	%rd128, %rd252, %rd253;
	and.b64  	%rd254, %rd128, -4294967296;
	setp.ne.s64 	%p26, %rd254, 0;
	@%p26 bra 	$L__BB0_50;
	cvt.u32.u64 	%r115, %rd128;
	div.u32 	%r116, %r115, %r69;
	mul.lo.s32 	%r117, %r116, %r69;
	sub.s32 	%r118, %r115, %r117;
	cvt.u64.u32 	%rd313, %r116;
	cvt.u64.u32 	%rd314, %r118;
	bra.uni 	$L__BB0_51;
$L__BB0_50:
	div.u64 	%rd313, %rd128, %rd76;
	mul.lo.s64 	%rd255, %rd313, %rd76;
	sub.s64 	%rd314, %rd128, %rd255;
$L__BB0_51:
	shl.b64 	%rd256, %rd311, 32;
	or.b64  	%rd298, %rd313, %rd256;
	and.b64  	%rd257, %rd314, 4294967232;
	setp.ne.s64 	%p27, %rd257, 0;
	@%p27 bra 	$L__BB0_53;
	cvt.u32.u64 	%r121, %rd314;
	mov.b64 	%rd260, 1;
	shl.b64 	%rd261, %rd260, %r121;
	or.b64  	%rd300, %rd261, %rd300;
	bra.uni 	$L__BB0_54;
$L__BB0_53:
	cvt.u32.u64 	%r119, %rd314;
	add.s32 	%r120, %r119, -64;
	mov.b64 	%rd258, 1;
	shl.b64 	%rd259, %rd258, %r120;
	or.b64  	%rd299, %rd259, %rd299;
$L__BB0_54:
	or.b64  	%rd262, %rd297, %rd298;
	or.b64  	%rd263, %rd262, %rd296;
	or.b64  	%rd264, %rd263, %rd295;
	setp.ne.s64 	%p28, %rd264, 0;
	@%p28 bra 	$L__BB0_30;
$L__BB0_55:
	ld.param.u64 	%rd270, [count_unique_digits_kernel_param_2];
	popc.b64 	%r122, %rd300;
	popc.b64 	%r123, %rd299;
	add.s32 	%r124, %r123, %r122;
	cvta.to.global.u64 	%rd265, %rd270;
	shl.b64 	%rd266, %rd1, 2;
	add.s64 	%rd267, %rd265, %rd266;
	st.global.u32 	[%rd267], %r124;
$L__BB0_56:
	ret;

}
	// .globl	check_is_nice_kernel
.visible .entry check_is_nice_kernel(
	.param .u64 .ptr .align 1 check_is_nice_kernel_param_0,
	.param .u64 .ptr .align 1 check_is_nice_kernel_param_1,
	.param .u64 .ptr .align 1 check_is_nice_kernel_param_2,
	.param .u32 check_is_nice_kernel_param_3,
	.param .u64 check_is_nice_kernel_param_4
)
{
	.reg .pred 	%p<34>;
	.reg .b16 	%rs<6>;
	.reg .b32 	%r<128>;
	.reg .b64 	%rd<330>;

	ld.param.u64 	%rd150, [check_is_nice_kernel_param_4];
	mov.u32 	%r4, %ctaid.x;
	mov.u32 	%r5, %ntid.x;
	mov.u32 	%r6, %tid.x;
	mad.lo.s32 	%r7, %r4, %r5, %r6;
	cvt.u64.u32 	%rd1, %r7;
	setp.le.u64 	%p1, %rd150, %rd1;
	@%p1 bra 	$L__BB1_64;
	ld.param.u64 	%rd278, [check_is_nice_kernel_param_1];
	ld.param.u64 	%rd277, [check_is_nice_kernel_param_0];
	cvta.to.global.u64 	%rd152, %rd277;
	cvta.to.global.u64 	%rd153, %rd278;
	shl.b64 	%rd154, %rd1, 3;
	add.s64 	%rd155, %rd152, %rd154;
	ld.global.u64 	%rd156, [%rd155];
	add.s64 	%rd157, %rd153, %rd154;
	ld.global.u64 	%rd158, [%rd157];
	mul.lo.s64 	%rd285, %rd156, %rd156;
	mul.hi.u64 	%rd159, %rd156, %rd156;
	mul.hi.u64 	%rd160, %rd158, %rd158;
	mul.lo.s64 	%rd161, %rd158, %rd156;
	mul.hi.u64 	%rd162, %rd156, %rd158;
	shl.b64 	%rd163, %rd161, 1;
	mov.b64 	{%r8, %r9}, %rd162;
	mov.b64 	{%r10, %r11}, %rd161;
	shf.l.wrap.b32 	%r12, %r11, %r8, 1;
	shf.l.wrap.b32 	%r13, %r8, %r9, 1;
	mov.b64 	%rd164, {%r12, %r13};
	shr.u64 	%rd165, %rd162, 63;
	add.s64 	%rd284, %rd163, %rd159;
	setp.lt.u64 	%p2, %rd284, %rd163;
	selp.u64 	%rd166, 1, 0, %p2;
	mad.lo.s64 	%rd167, %rd158, %rd158, %rd164;
	setp.lt.u64 	%p3, %rd167, %rd164;
	selp.u64 	%rd168, 1, 0, %p3;
	add.s64 	%rd283, %rd167, %rd166;
	setp.lt.u64 	%p4, %rd283, %rd167;
	selp.u64 	%rd169, 1, 0, %p4;
	add.s64 	%rd170, %rd165, %rd160;
	add.s64 	%rd171, %rd170, %rd168;
	add.s64 	%rd282, %rd171, %rd169;
	mul.lo.s64 	%rd309, %rd285, %rd156;
	mul.hi.u64 	%rd172, %rd285, %rd156;
	mul.hi.u64 	%rd173, %rd284, %rd156;
	mad.lo.s64 	%rd174, %rd284, %rd156, %rd172;
	setp.lt.u64 	%p5, %rd174, %rd172;
	selp.u64 	%rd175, 1, 0, %p5;
	mul.hi.u64 	%rd176, %rd285, %rd158;
	mad.lo.s64 	%rd308, %rd285, %rd158, %rd174;
	setp.lt.u64 	%p6, %rd308, %rd174;
	selp.u64 	%rd177, 1, 0, %p6;
	mul.lo.s64 	%rd178, %rd283, %rd156;
	mul.hi.u64 	%rd179, %rd283, %rd156;
	add.s64 	%rd180, %rd178, %rd173;
	add.s64 	%rd181, %rd180, %rd176;
	add.s64 	%rd182, %rd181, %rd175;
	add.s64 	%rd183, %rd182, %rd177;
	setp.lt.u64 	%p7, %rd183, %rd178;
	selp.u64 	%rd184, 1, 0, %p7;
	mul.hi.u64 	%rd185, %rd284, %rd158;
	mad.lo.s64 	%rd307, %rd284, %rd158, %rd183;
	setp.lt.u64 	%p8, %rd307, %rd183;
	selp.u64 	%rd186, 1, 0, %p8;
	add.s64 	%rd187, %rd179, %rd185;
	mad.lo.s64 	%rd188, %rd283, %rd158, %rd187;
	mad.lo.s64 	%rd189, %rd282, %rd156, %rd188;
	add.s64 	%rd190, %rd189, %rd184;
	add.s64 	%rd306, %rd190, %rd186;
	or.b64  	%rd191, %rd284, %rd285;
	or.b64  	%rd192, %rd191, %rd283;
	or.b64  	%rd193, %rd192, %rd282;
	setp.eq.s64 	%p9, %rd193, 0;
	mov.b64 	%rd85, 0;
	mov.u64 	%rd84, %rd85;
	@%p9 bra 	$L__BB1_32;
	ld.param.u32 	%r125, [check_is_nice_kernel_param_3];
	cvt.u64.u32 	%rd10, %r125;
	mov.b64 	%rd84, 0;
	cvt.u32.u64 	%r15, %rd10;
	mov.u64 	%rd85, %rd84;
$L__BB1_3:
	{ .reg .b32 tmp; mov.b64 {tmp, %r14}, %rd282; }
	div.u32 	%r1, %r14, %r15;
	mul.lo.s32 	%r16, %r1, %r15;
	sub.s32 	%r17, %r14, %r16;
	cvt.u64.u32 	%rd195, %r17;
	shl.b64 	%rd196, %rd195, 32;
	and.b64  	%rd197, %rd282, 4294967295;
	or.b64  	%rd17, %rd196, %rd197;
	and.b64  	%rd198, %rd17, -4294967296;
	setp.ne.s64 	%p10, %rd198, 0;
	@%p10 bra 	$L__BB1_5;
	cvt.u32.u64 	%r19, %rd17;
	div.u32 	%r20, %r19, %r15;
	mul.lo.s32 	%r21, %r20, %r15;
	sub.s32 	%r22, %r19, %r21;
	cvt.u64.u32 	%rd288, %r20;
	cvt.u64.u32 	%rd289, %r22;
	bra.uni 	$L__BB1_6;
$L__BB1_5:
	div.u64 	%rd288, %rd17, %rd10;
	mul.lo.s64 	%rd199, %rd288, %rd10;
	sub.s64 	%rd289, %rd17, %rd199;
$L__BB1_6:
	cvt.u64.u32 	%rd200, %r1;
	shl.b64 	%rd201, %rd200, 32;
	or.b64  	%rd282, %rd288, %rd201;
	mov.b64 	{%r23, %r24}, %rd289;
	mov.b64 	{%r25, %r26}, %rd283;
	mov.b64 	%rd25, {%r26, %r23};
	and.b64  	%rd202, %rd25, -4294967296;
	setp.ne.s64 	%p11, %rd202, 0;
	@%p11 bra 	$L__BB1_8;
	cvt.u32.u64 	%r27, %rd10;
	cvt.u32.u64 	%r28, %rd25;
	div.u32 	%r29, %r28, %r27;
	mul.lo.s32 	%r30, %r29, %r27;
	sub.s32 	%r31, %r28, %r30;
	cvt.u64.u32 	%rd290, %r29;
	cvt.u64.u32 	%rd291, %r31;
	bra.uni 	$L__BB1_9;
$L__BB1_8:
	div.u64 	%rd290, %rd25, %rd10;
	mul.lo.s64 	%rd203, %rd290, %rd10;
	sub.s64 	%rd291, %rd25, %rd203;
$L__BB1_9:
	shl.b64 	%rd204, %rd291, 32;
	and.b64  	%rd205, %rd283, 4294967295;
	or.b64  	%rd32, %rd204, %rd205;
	and.b64  	%rd206, %rd32, -4294967296;
	setp.ne.s64 	%p12, %rd206, 0;
	@%p12 bra 	$L__BB1_11;
	cvt.u32.u64 	%r32, %rd10;
	cvt.u32.u64 	%r33, %rd32;
	div.u32 	%r34, %r33, %r32;
	mul.lo.s32 	%r35, %r34, %r32;
	sub.s32 	%r36, %r33, %r35;
	cvt.u64.u32 	%rd292, %r34;
	cvt.u64.u32 	%rd293, %r36;
	bra.uni 	$L__BB1_12;
$L__BB1_11:
	div.u64 	%rd292, %rd32, %rd10;
	mul.lo.s64 	%rd207, %rd292, %rd10;
	sub.s64 	%rd293, %rd32, %rd207;
$L__BB1_12:
	shl.b64 	%rd208, %rd290, 32;
	or.b64  	%rd283, %rd292, %rd208;
	mov.b64 	{%r37, %r38}, %rd293;
	mov.b64 	{%r39, %r40}, %rd284;
	mov.b64 	%rd40, {%r40, %r37};
	and.b64  	%rd209, %rd40, -4294967296;
	setp.ne.s64 	%p13, %rd209, 0;
	@%p13 bra 	$L__BB1_14;
	cvt.u32.u64 	%r41, %rd10;
	cvt.u32.u64 	%r42, %rd40;
	div.u32 	%r43, %r42, %r41;
	mul.lo.s32 	%r44, %r43, %r41;
	sub.s32 	%r45, %r42, %r44;
	cvt.u64.u32 	%rd294, %r43;
	cvt.u64.u32 	%rd295, %r45;
	bra.uni 	$L__BB1_15;
$L__BB1_14:
	div.u64 	%rd294, %rd40, %rd10;
	mul.lo.s64 	%rd210, %rd294, %rd10;
	sub.s64 	%rd295, %rd40, %rd210;
$L__BB1_15:
	shl.b64 	%rd211, %rd295, 32;
	and.b64  	%rd212, %rd284, 4294967295;
	or.b64  	%rd47, %rd211, %rd212;
	and.b64  	%rd213, %rd47, -4294967296;
	setp.ne.s64 	%p14, %rd213, 0;
	@%p14 bra 	$L__BB1_17;
	cvt.u32.u64 	%r46, %rd10;
	cvt.u32.u64 	%r47, %rd47;
	div.u32 	%r48, %r47, %r46;
	mul.lo.s32 	%r49, %r48, %r46;
	sub.s32 	%r50, %r47, %r49;
	cvt.u64.u32 	%rd296, %r48;
	cvt.u64.u32 	%rd297, %r50;
	bra.uni 	$L__BB1_18;
$L__BB1_17:
	div.u64 	%rd296, %rd47, %rd10;
	mul.lo.s64 	%rd214, %rd296, %rd10;
	sub.s64 	%rd297, %rd47, %rd214;
$L__BB1_18:
	shl.b64 	%rd215, %rd294, 32;
	or.b64  	%rd284, %rd296, %rd215;
	mov.b64 	{%r51, %r52}, %rd297;
	mov.b64 	{%r53, %r54}, %rd285;
	mov.b64 	%rd55, {%r54, %r51};
	and.b64  	%rd216, %rd55, -4294967296;
	setp.ne.s64 	%p15, %rd216, 0;
	@%p15 bra 	$L__BB1_20;
	cvt.u32.u64 	%r55, %rd10;
	cvt.u32.u64 	%r56, %rd55;
	div.u32 	%r57, %r56, %r55;
	mul.lo.s32 	%r58, %r57, %r55;
	sub.s32 	%r59, %r56, %r58;
	cvt.u64.u32 	%rd298, %r57;
	cvt.u64.u32 	%rd299, %r59;
	bra.uni 	$L__BB1_21;
$L__BB1_20:
	div.u64 	%rd298, %rd55, %rd10;
	mul.lo.s64 	%rd217, %rd298, %rd10;
	sub.s64 	%rd299, %rd55, %rd217;
$L__BB1_21:
	shl.b64 	%rd218, %rd299, 32;
	and.b64  	%rd219, %rd285, 4294967295;
	or.b64  	%rd62, %rd218, %rd219;
	and.b64  	%rd220, %rd62, -4294967296;
	setp.ne.s64 	%p16, %rd220, 0;
	@%p16 bra 	$L__BB1_23;
	cvt.u32.u64 	%r60, %rd10;
	cvt.u32.u64 	%r61, %rd62;
	div.u32 	%r62, %r61, %r60;
	mul.lo.s32 	%r63, %r62, %r60;
	sub.s32 	%r64, %r61, %r63;
	cvt.u64.u32 	%rd300, %r62;
	cvt.u64.u32 	%rd301, %r64;
	bra.uni 	$L__BB1_24;
$L__BB1_23:
	div.u64 	%rd300, %rd62, %rd10;
	mul.lo.s64 	%rd221, %rd300, %rd10;
	sub.s64 	%rd301, %rd62, %rd221;
$L__BB1_24:
	shl.b64 	%rd222, %rd298, 32;
	or.b64  	%rd285, %rd300, %rd222;
	and.b64  	%rd223, %rd301, 4294967232;
	setp.ne.s64 	%p17, %rd223, 0;
	@%p17 bra 	$L__BB1_28;
	cvt.u32.u64 	%r67, %rd301;
	mov.b64 	%rd228, 1;
	shl.b64 	%rd70, %rd228, %r67;
	and.b64  	%rd229, %rd70, %rd85;
	setp.eq.s64 	%p19, %rd229, 0;
	@%p19 bra 	$L__BB1_27;
	ld.param.u64 	%rd280, [check_is_nice_kernel_param_2];
	cvta.to.global.u64 	%rd230, %rd280;
	add.s64 	%rd231, %rd230, %rd1;
	mov.b16 	%rs2, 0;
	st.global.u8 	[%rd231], %rs2;
	bra.uni 	$L__BB1_64;
$L__BB1_27:
	or.b64  	%rd85, %rd70, %rd85;
	bra.uni 	$L__BB1_31;
$L__BB1_28:
	cvt.u32.u64 	%r65, %rd301;
	add.s32 	%r66, %r65, -64;
	mov.b64 	%rd224, 1;
	shl.b64 	%rd72, %rd224, %r66;
	and.b64  	%rd225, %rd72, %rd84;
	setp.eq.s64 	%p18, %rd225, 0;
	@%p18 bra 	$L__BB1_30;
	ld.param.u64 	%rd279, [check_is_nice_kernel_param_2];
	cvta.to.global.u64 	%rd226, %rd279;
	add.s64 	%rd227, %rd226, %rd1;
	mov.b16 	%rs1, 0;
	st.global.u8 	[%rd227], %rs1;
	bra.uni 	$L__BB1_64;
$L__BB1_30:
	or.b64  	%rd84, %rd72, %rd84;
$L__BB1_31:
	or.b64  	%rd232, %rd284, %rd285;
	or.b64  	%rd233, %rd232, %rd283;
	or.b64  	%rd234, %rd233, %rd282;
	setp.ne.s64 	%p20, %rd234, 0;
	@%p20 bra 	$L__BB1_3;
$L__BB1_32:
	ld.param.u64 	%rd281, [check_is_nice_kernel_param_2];
	cvta.to.global.u64 	%rd78, %rd281;
	or.b64  	%rd235, %rd308, %rd309;
	or.b64  	%rd236, %rd235, %rd307;
	or.b64  	%rd237, %rd236, %rd306;
	setp.eq.s64 	%p21, %rd237, 0;
	@%p21 bra 	$L__BB1_63;
	ld.param.u32 	%r126, [check_is_nice_kernel_param_3];
	cvt.u64.u32 	%rd79, %r126;
	cvt.u32.u64 	%r69, %rd79;
$L__BB1_34:
	{ .reg .b32 tmp; mov.b64 {tmp, %r68}, %rd306; }
	div.u32 	%r2, %r68, %r69;
	mul.lo.s32 	%r70, %r2, %r69;
	sub.s32 	%r71, %r68, %r70;
	cvt.u64.u32 	%rd238, %r71;
	shl.b64 	%rd239, %rd238, 32;
	and.b64  	%rd240, %rd306, 4294967295;
	or.b64  	%rd86, %rd239, %rd240;
	and.b64  	%rd241, %rd86, -4294967296;
	setp.ne.s64 	%p22, %rd241, 0;
	@%p22 bra 	$L__BB1_36;
	cvt.u32.u64 	%r73, %rd86;
	div.u32 	%r74, %r73, %r69;
	mul.lo.s32 	%r75, %r74, %r69;
	sub.s32 	%r76, %r73, %r75;
	cvt.u64.u32 	%rd312, %r74;
	cvt.u64.u32 	%rd313, %r76;
	bra.uni 	$L__BB1_37;
$L__BB1_36:
	div.u64 	%rd312, %rd86, %rd79;
	mul.lo.s64 	%rd242, %rd312, %rd79;
	sub.s64 	%rd313, %rd86, %rd242;
$L__BB1_37:
	cvt.u64.u32 	%rd243, %r2;
	shl.b64 	%rd244, %rd243, 32;
	or.b64  	%rd306, %rd312, %rd244;
	mov.b64 	{%r77, %r78}, %rd313;
	mov.b64 	{%r79, %r80}, %rd307;
	mov.b64 	%rd94, {%r80, %r77};
	and.b64  	%rd245, %rd94, -4294967296;
	setp.ne.s64 	%p23, %rd245, 0;
	@%p23 bra 	$L__BB1_39;
	cvt.u32.u64 	%r82, %rd94;
	div.u32 	%r83, %r82, %r69;
	mul.lo.s32 	%r84, %r83, %r69;
	sub.s32 	%r85, %r82, %r84;
	cvt.u64.u32 	%rd314, %r83;
	cvt.u64.u32 	%rd315, %r85;
	bra.uni 	$L__BB1_40;
$L__BB1_39:
	div.u64 	%rd314, %rd94, %rd79;
	mul.lo.s64 	%rd246, %rd314, %rd79;
	sub.s64 	%rd315, %rd94, %rd246;
$L__BB1_40:
	shl.b64 	%rd247, %rd315, 32;
	and.b64  	%rd248, %rd307, 4294967295;
	or.b64  	%rd101, %rd247, %rd248;
	and.b64  	%rd249, %rd101, -4294967296;
	setp.ne.s64 	%p24, %rd249, 0;
	@%p24 bra 	$L__BB1_42;
	cvt.u32.u64 	%r87, %rd101;
	div.u32 	%r88, %r87, %r69;
	mul.lo.s32 	%r89, %r88, %r69;
	sub.s32 	%r90, %r87, %r89;
	cvt.u64.u32 	%rd316, %r88;
	cvt.u64.u32 	%rd317, %r90;
	bra.uni 	$L__BB1_43;
$L__BB1_42:
	div.u64 	%rd316, %rd101, %rd79;
	mul.lo.s64 	%rd250, %rd316, %rd79;
	sub.s64 	%rd317, %rd101, %rd250;
$L__BB1_43:
	shl.b64 	%rd251, %rd314, 32;
	or.b64  	%rd307, %rd316, %rd251;
	mov.b64 	{%r91, %r92}, %rd317;
	mov.b64 	{%r93, %r94}, %rd308;
	mov.b64 	%rd109, {%r94, %r91};
	and.b64  	%rd252, %rd109, -4294967296;
	setp.ne.s64 	%p25, %rd252, 0;
	@%p25 bra 	$L__BB1_45;
	cvt.u32.u64 	%r96, %rd109;
	div.u32 	%r97, %r96, %r69;
	mul.lo.s32 	%r98, %r97, %r69;
	sub.s32 	%r99, %r96, %r98;
	cvt.u64.u32 	%rd318, %r97;
	cvt.u64.u32 	%rd319, %r99;
	bra.uni 	$L__BB1_46;
$L__BB1_45:
	div.u64 	%rd318, %rd109, %rd79;
	mul.lo.s64 	%rd253, %rd318, %rd79;
	sub.s64 	%rd319, %rd109, %rd253;
$L__BB1_46:
	shl.b64 	%rd254, %rd319, 32;
	and.b64  	%rd255, %rd308, 4294967295;
	or.b64  	%rd116, %rd254, %rd255;
	and.b64  	%rd256, %rd116, -4294967296;
	setp.ne.s64 	%p26, %rd256, 0;
	@%p26 bra 	$L__BB1_48;
	cvt.u32.u64 	%r101, %rd116;
	div.u32 	%r102, %r101, %r69;
	mul.lo.s32 	%r103, %r102, %r69;
	sub.s32 	%r104, %r101, %r103;
	cvt.u64.u32 	%rd320, %r102;
	cvt.u64.u32 	%rd321, %r104;
	bra.uni 	$L__BB1_49;
$L__BB1_48:
	div.u64 	%rd320, %rd116, %rd79;
	mul.lo.s64 	%rd257, %rd320, %rd79;
	sub.s64 	%rd321, %rd116, %rd257;
$L__BB1_49:
	shl.b64 	%rd258, %rd318, 32;
	or.b64  	%rd308, %rd320, %rd258;
	mov.b64 	{%r105, %r106}, %rd321;
	mov.b64 	{%r107, %r108}, %rd309;
	mov.b64 	%rd124, {%r108, %r105};
	and.b64  	%rd259, %rd124, -4294967296;
	setp.ne.s64 	%p27, %rd259, 0;
	@%p27 bra 	$L__BB1_51;
	cvt.u32.u64 	%r110, %rd124;
	div.u32 	%r111, %r110, %r69;
	mul.lo.s32 	%r112, %r111, %r69;
	sub.s32 	%r113, %r110, %r112;
	cvt.u64.u32 	%rd322, %r111;
	cvt.u64.u32 	%rd323, %r113;
	bra.uni 	$L__BB1_52;
$L__BB1_51:
	div.u64 	%rd322, %rd124, %rd79;
	mul.lo.s64 	%rd260, %rd322, %rd79;
	sub.s64 	%rd323, %rd124, %rd260;
$L__BB1_52:
	shl.b64 	%rd261, %rd323, 32;
	and.b64  	%rd262, %rd309, 4294967295;
	or.b64  	%rd131, %rd261, %rd262;
	and.b64  	%rd263, %rd131, -4294967296;
	setp.ne.s64 	%p28, %rd263, 0;
	@%p28 bra 	$L__BB1_54;
	cvt.u32.u64 	%r115, %rd131;
	div.u32 	%r116, %r115, %r69;
	mul.lo.s32 	%r117, %r116, %r69;
	sub.s32 	%r118, %r115, %r117;
	cvt.u64.u32 	%rd324, %r116;
	cvt.u64.u32 	%rd325, %r118;
	bra.uni 	$L__BB1_55;
$L__BB1_54:
	div.u64 	%rd324, %rd131, %rd79;
	mul.lo.s64 	%rd264, %rd324, %rd79;
	sub.s64 	%rd325, %rd131, %rd264;
$L__BB1_55:
	shl.b64 	%rd265, %rd322, 32;
	or.b64  	%rd309, %rd324, %rd265;
	and.b64  	%rd266, %rd325, 4294967232;
	setp.ne.s64 	%p29, %rd266, 0;
	@%p29 bra 	$L__BB1_59;
	cvt.u32.u64 	%r121, %rd325;
	mov.b64 	%rd270, 1;
	shl.b64 	%rd139, %rd270, %r121;
	and.b64  	%rd271, %rd139, %rd85;
	setp.eq.s64 	%p31, %rd271, 0;
	@%p31 bra 	$L__BB1_58;
	add.s64 	%rd272, %rd78, %rd1;
	mov.b16 	%rs4, 0;
	st.global.u8 	[%rd272], %rs4;
	bra.uni 	$L__BB1_64;
$L__BB1_58:
	or.b64  	%rd85, %rd139, %rd85;
	bra.uni 	$L__BB1_62;
$L__BB1_59:
	cvt.u32.u64 	%r119, %rd325;
	add.s32 	%r120, %r119, -64;
	mov.b64 	%rd267, 1;
	shl.b64 	%rd141, %rd267, %r120;
	and.b64  	%rd268, %rd141, %rd84;
	setp.eq.s64 	%p30, %rd268, 0;
	@%p30 bra 	$L__BB1_61;
	add.s64 	%rd269, %rd78, %rd1;
	mov.b16 	%rs3, 0;
	st.global.u8 	[%rd269], %rs3;
	bra.uni 	$L__BB1_64;
$L__BB1_61:
	or.b64  	%rd84, %rd141, %rd84;
$L__BB1_62:
	or.b64  	%rd273, %rd308, %rd309;
	or.b64  	%rd274, %rd273, %rd307;
	or.b64  	%rd275, %rd274, %rd306;
	setp.ne.s64 	%p32, %rd275, 0;
	@%p32 bra 	$L__BB1_34;
$L__BB1_63:
	ld.param.u32 	%r127, [check_is_nice_kernel_param_3];
	popc.b64 	%r122, %rd85;
	popc.b64 	%r123, %rd84;
	add.s32 	%r124, %r123, %r122;
	setp.eq.s32 	%p33, %r124, %r127;
	selp.u16 	%rs5, 1, 0, %p33;
	add.s64 	%rd276, %rd78, %rd1;
	st.global.u8 	[%rd276], %rs5;
$L__BB1_64:
	ret;

}
	// .globl	filter_by_residue_kernel
.visible .entry filter_by_residue_kernel(
	.param .u64 .ptr .align 1 filter_by_residue_kernel_param_0,
	.param .u64 .ptr .align 1 filter_by_residue_kernel_param_1,
	.param .u64 .ptr .align 1 filter_by_residue_kernel_param_2,
	.param .u64 filter_by_residue_kernel_param_3,
	.param .u64 .ptr .align 1 filter_by_residue_kernel_param_4,
	.param .u32 filter_by_residue_kernel_param_5,
	.param .u64 filter_by_residue_kernel_param_6
)
{
	.reg .pred 	%p<15>;
	.reg .b16 	%rs<3>;
	.reg .b32 	%r<19>;
	.reg .b64 	%rd<55>;

	ld.param.u64 	%rd24, [filter_by_residue_kernel_param_0];
	ld.param.u64 	%rd25, [filter_by_residue_kernel_param_1];
	ld.param.u64 	%rd26, [filter_by_residue_kernel_param_2];
	ld.param.u64 	%rd27, [filter_by_residue_kernel_param_3];
	ld.param.u64 	%rd28, [filter_by_residue_kernel_param_4];
	ld.param.u32 	%r1, [filter_by_residue_kernel_param_5];
	ld.param.u64 	%rd29, [filter_by_residue_kernel_param_6];
	mov.u32 	%r2, %ctaid.x;
	mov.u32 	%r3, %ntid.x;
	mov.u32 	%r4, %tid.x;
	mad.lo.s32 	%r5, %r2, %r3, %r4;
	cvt.u64.u32 	%rd1, %r5;
	setp.le.u64 	%p1, %rd29, %rd1;
	@%p1 bra 	$L__BB2_24;
	cvta.to.global.u64 	%rd30, %rd24;
	cvta.to.global.u64 	%rd31, %rd25;
	shl.b64 	%rd32, %rd1, 3;
	add.s64 	%rd33, %rd30, %rd32;
	ld.global.u64 	%rd2, [%rd33];
	add.s64 	%rd34, %rd31, %rd32;
	ld.global.u64 	%rd3, [%rd34];
	add.s32 	%r6, %r1, -1;
	cvt.u64.u32 	%rd4, %r6;
	and.b64  	%rd35, %rd3, -4294967296;
	setp.ne.s64 	%p2, %rd35, 0;
	@%p2 bra 	$L__BB2_3;
	cvt.u32.u64 	%r7, %rd4;
	cvt.u32.u64 	%r8, %rd3;
	rem.u32 	%r9, %r8, %r7;
	cvt.u64.u32 	%rd50, %r9;
	bra.uni 	$L__BB2_4;
$L__BB2_3:
	rem.u64 	%rd50, %rd3, %rd4;
$L__BB2_4:
	and.b64  	%rd36, %rd2, -4294967296;
	setp.ne.s64 	%p3, %rd36, 0;
	@%p3 bra 	$L__BB2_6;
	cvt.u32.u64 	%r10, %rd4;
	cvt.u32.u64 	%r11, %rd2;
	rem.u32 	%r12, %r11, %r10;
	cvt.u64.u32 	%rd51, %r12;
	bra.uni 	$L__BB2_7;
$L__BB2_6:
	rem.u64 	%rd51, %rd2, %rd4;
$L__BB2_7:
	rem.u64 	%rd37, -9223372036854775808, %rd4;
	shl.b64 	%rd11, %rd37, 1;
	and.b64  	%rd38, %rd11, 4294967296;
	setp.ne.s64 	%p4, %rd38, 0;
	@%p4 bra 	$L__BB2_9;
	cvt.u32.u64 	%r13, %rd4;
	cvt.u32.u64 	%r14, %rd11;
	rem.u32 	%r15, %r14, %r13;
	cvt.u64.u32 	%rd52, %r15;
	bra.uni 	$L__BB2_10;
$L__BB2_9:
	rem.u64 	%rd52, %rd11, %rd4;
$L__BB2_10:
	mad.lo.s64 	%rd15, %rd52, %rd50, %rd51;
	and.b64  	%rd39, %rd15, -4294967296;
	setp.ne.s64 	%p5, %rd39, 0;
	@%p5 bra 	$L__BB2_12;
	cvt.u32.u64 	%r16, %rd4;
	cvt.u32.u64 	%r17, %rd15;
	rem.u32 	%r18, %r17, %r16;
	cvt.u64.u32 	%rd53, %r18;
	bra.uni 	$L__BB2_13;
$L__BB2_12:
	rem.u64 	%rd53, %rd15, %rd4;
$L__BB2_13:
	cvta.to.global.u64 	%rd40, %rd28;
	add.s64 	%rd19, %rd40, %rd1;
	mov.b16 	%rs1, 0;
	st.global.u8 	[%rd19], %rs1;
	setp.eq.s64 	%p6, %rd27, 0;
	@%p6 bra 	$L__BB2_24;
	cvta.to.global.u64 	%rd20, %rd26;
	mov.b64 	%rd54, 0;
	bra.uni 	$L__BB2_22;
$L__BB2_15:
	add.s64 	%rd44, %rd54, 1;
	setp.eq.s64 	%p8, %rd44, %rd27;
	@%p8 bra 	$L__BB2_24;
	ld.global.u64 	%rd45, [%rd23+8];
	setp.eq.s64 	%p9, %rd53, %rd45;
	@%p9 bra 	$L__BB2_23;
	add.s64 	%rd46, %rd54, 2;
	setp.eq.s64 	%p10, %rd46, %rd27;
	@%p10 bra 	$L__BB2_24;
	ld.global.u64 	%rd47, [%rd23+16];
	setp.eq.s64 	%p11, %rd53, %rd47;
	@%p11 bra 	$L__BB2_23;
	add.s64 	%rd48, %rd54, 3;
	setp.eq.s64 	%p12, %rd48, %rd27;
	@%p12 bra 	$L__BB2_24;
	ld.global.u64 	%rd49, [%rd23+24];
	setp.eq.s64 	%p13, %rd53, %rd49;
	@%p13 bra 	$L__BB2_23;
	add.s64 	%rd54, %rd54, 4;
	setp.eq.s64 	%p14, %rd54, %rd27;
	@%p14 bra 	$L__BB2_24;
$L__BB2_22:
	.pragma "nounroll";
	shl.b64 	%rd42, %rd54, 3;
	add.s64 	%rd23, %rd20, %rd42;
	ld.global.u64 	%rd43, [%rd23];
	setp.ne.s64 	%p7, %rd53, %rd43;
	@%p7 bra 	$L__BB2_15;
$L__BB2_23:
	mov.b16 	%rs2, 1;
	st.global.u8 	[%rd19], %rs2;
$L__BB2_24:
	ret;

}


// ===== COMPILED SASS (sm_100) =====

	.target	sm_100

	.elftype	@"ET_EXEC"


//--------------------- .note.nv.tkinfo           --------------------------
	.section	.note.nv.tkinfo,"",@"SHT_NOTE"
	.sectionflags	@"SHF_NOTE_NV_TKINFO"
	.tkinfo
        /*0018*/ 	.word	0x00000002
        /*0030*/ 	.string	""
        /*0030*/ 	.string	"ptxas"
        /*0030*/ 	.string	"Cuda compilation tools, release 13.0, V13.0.88"
        /*0030*/ 	.string	"Build cuda_13.0.r13.0/compiler.36424714_0"
        /*0030*/ 	.string	"-arch sm_100 -m 64 "



//--------------------- .note.nv.cuinfo           --------------------------
	.section	.note.nv.cuinfo,"",@"SHT_NOTE"
	.sectionflags	@"SHF_NOTE_NV_CUINFO"
        /*0018*/ 	.short	0x0002
        /*001a*/ 	.short	0x0064
        /*001c*/ 	.short	0x0082
	.zero		2


//--------------------- .nv.info                  --------------------------
	.section	.nv.info,"",@"SHT_CUDA_INFO"
	.align	4


	//----- nvinfo : EIATTR_REGCOUNT
	.align		4
        /*0000*/ 	.byte	0x04, 0x2f
        /*0002*/ 	.short	(.L_1 - .L_0)
	.align		4
.L_0:
        /*0004*/ 	.word	index@(count_unique_digits_kernel)
        /*0008*/ 	.word	0x00000028


	//----- nvinfo : EIATTR_FRAME_SIZE
	.align		4
.L_1:
        /*000c*/ 	.byte	0x04, 0x11
        /*000e*/ 	.short	(.L_3 - .L_2)
	.align		4
.L_2:
        /*0010*/ 	.word	index@($__internal_2_$__cuda_sm20_div_u64)
        /*0014*/ 	.word	0x00000000


	//----- nvinfo : EIATTR_FRAME_SIZE
	.align		4
.L_3:
        /*0018*/ 	.byte	0x04, 0x11
        /*001a*/ 	.short	(.L_5 - .L_4)
	.align		4
.L_4:
        /*001c*/ 	.word	index@(count_unique_digits_kernel)
        /*0020*/ 	.word	0x00000000


	//----- nvinfo : EIATTR_REGCOUNT
	.align		4
.L_5:
        /*0024*/ 	.byte	0x04, 0x2f
        /*0026*/ 	.short	(.L_7 - .L_6)
	.align		4
.L_6:
        /*0028*/ 	.word	index@(check_is_nice_kernel)
        /*002c*/ 	.word	0x00000028


	//----- nvinfo : EIATTR_FRAME_SIZE
	.align		4
.L_7:
        /*0030*/ 	.byte	0x04, 0x11
        /*0032*/ 	.short	(.L_9 - .L_8)
	.align		4
.L_8:
        /*0034*/ 	.word	index@($__internal_1_$__cuda_sm20_div_u64)
        /*0038*/ 	.word	0x00000000


	//----- nvinfo : EIATTR_FRAME_SIZE
	.align		4
.L_9:
        /*003c*/ 	.byte	0x04, 0x11
        /*003e*/ 	.short	(.L_11 - .L_10)
	.align		4
.L_10:
        /*0040*/ 	.word	index@(check_is_nice_kernel)
        /*0044*/ 	.word	0x00000000


	//----- nvinfo : EIATTR_REGCOUNT
	.align		4
.L_11:
        /*0048*/ 	.byte	0x04, 0x2f
        /*004a*/ 	.short	(.L_13 - .L_12)
	.align		4
.L_12:
        /*004c*/ 	.word	index@(filter_by_residue_kernel)
        /*0050*/ 	.word	0x00000018


	//----- nvinfo : EIATTR_FRAME_SIZE
	.align		4
.L_13:
        /*0054*/ 	.byte	0x04, 0x11
        /*0056*/ 	.short	(.L_15 - .L_14)
	.align		4
.L_14:
        /*0058*/ 	.word	index@($__internal_0_$__cuda_sm20_rem_u64)
        /*005c*/ 	.word	0x00000000


	//----- nvinfo : EIATTR_FRAME_SIZE
	.align		4
.L_15:
        /*0060*/ 	.byte	0x04, 0x11
        /*0062*/ 	.short	(.L_17 - .L_16)
	.align		4
.L_16:
        /*0064*/ 	.word	index@(filter_by_residue_kernel)
        /*0068*/ 	.word	0x00000000


	//----- nvinfo : EIATTR_MIN_STACK_SIZE
	.align		4
.L_17:
        /*006c*/ 	.byte	0x04, 0x12
        /*006e*/ 	.short	(.L_19 - .L_18)
	.align		4
.L_18:
        /*0070*/ 	.word	index@(filter_by_residue_kernel)
        /*0074*/ 	.word	0x00000000


	//----- nvinfo : EIATTR_MIN_STACK_SIZE
	.align		4
.L_19:
        /*0078*/ 	.byte	0x04, 0x12
        /*007a*/ 	.short	(.L_21 - .L_20)
	.align		4
.L_20:
        /*007c*/ 	.word	index@(check_is_nice_kernel)
        /*0080*/ 	.word	0x00000000


	//----- nvinfo : EIATTR_MIN_STACK_SIZE
	.align		4
.L_21:
        /*0084*/ 	.byte	0x04, 0x12
        /*0086*/ 	.short	(.L_23 - .L_22)
	.align		4
.L_22:
        /*0088*/ 	.word	index@(count_unique_digits_kernel)
        /*008c*/ 	.word	0x00000000
.L_23:


//--------------------- .nv.compat                --------------------------
	.section	.nv.compat,"",@"SHT_CUDA_COMPAT_INFO"
	.align	4
        /*0000*/ 	.byte	0x02, 0x09, 0x00, 0x00, 0x02, 0x02, 0x01, 0x00, 0x02, 0x05, 0x05, 0x00, 0x03, 0x07, 0x01, 0x01
        /*0010*/ 	.byte	0x02, 0x03, 0x00, 0x00, 0x02, 0x06, 0x01, 0x00, 0x04, 0x0b, 0x08, 0x00, 0x09, 0x00, 0x00, 0x00
        /*0020*/ 	.byte	0x00, 0x00, 0x00, 0x00


//--------------------- .nv.info.filter_by_residue_kernel --------------------------
	.section	.nv.info.filter_by_residue_kernel,"",@"SHT_CUDA_INFO"
	.sectionflags	@""
	.align	4


	//----- nvinfo : EIATTR_CUDA_API_VERSION
	.align		4
        /*0000*/ 	.byte	0x04, 0x37
        /*0002*/ 	.short	(.L_25 - .L_24)
.L_24:
        /*0004*/ 	.word	0x00000082


	//----- nvinfo : EIATTR_KPARAM_INFO
	.align		4
.L_25:
        /*0008*/ 	.byte	0x04, 0x17
        /*000a*/ 	.short	(.L_27 - .L_26)
.L_26:
        /*000c*/ 	.word	0x00000000
        /*0010*/ 	.short	0x0006
        /*0012*/ 	.short	0x0030
        /*0014*/ 	.byte	0x00, 0xf0, 0x21, 0x00


	//----- nvinfo : EIATTR_KPARAM_INFO
	.align		4
.L_27:
        /*0018*/ 	.byte	0x04, 0x17
        /*001a*/ 	.short	(.L_29 - .L_28)
.L_28:
        /*001c*/ 	.word	0x00000000
        /*0020*/ 	.short	0x0005
        /*0022*/ 	.short	0x0028
        /*0024*/ 	.byte	0x00, 0xf0, 0x11, 0x00


	//----- nvinfo : EIATTR_KPARAM_INFO
	.align		4
.L_29:
        /*0028*/ 	.byte	0x04, 0x17
        /*002a*/ 	.short	(.L_31 - .L_30)
.L_30:
        /*002c*/ 	.word	0x00000000
        /*0030*/ 	.short	0x0004
        /*0032*/ 	.short	0x0020
        /*0034*/ 	.byte	0x00, 0xf5, 0x21, 0x00


	//----- nvinfo : EIATTR_KPARAM_INFO
	.align		4
.L_31:
        /*0038*/ 	.byte	0x04, 0x17
        /*003a*/ 	.short	(.L_33 - .L_32)
.L_32:
        /*003c*/ 	.word	0x00000000
        /*0040*/ 	.short	0x0003
        /*0042*/ 	.short	0x0018
        /*0044*/ 	.byte	0x00, 0xf0, 0x21, 0x00


	//----- nvinfo : EIATTR_KPARAM_INFO
	.align		4
.L_33:
        /*0048*/ 	.byte	0x04, 0x17
        /*004a*/ 	.short	(.L_35 - .L_34)
.L_34:
        /*004c*/ 	.word	0x00000000
        /*0050*/ 	.short	0x0002
        /*0052*/ 	.short	0x0010
        /*0054*/ 	.byte	0x00, 0xf5, 0x21, 0x00


	//----- nvinfo : EIATTR_KPARAM_INFO
	.align		4
.L_35:
        /*0058*/ 	.byte	0x04, 0x17
        /*005a*/ 	.short	(.L_37 - .L_36)
.L_36:
        /*005c*/ 	.word	0x00000000
        /*0060*/ 	.short	0x0001
        /*0062*/ 	.short	0x0008
        /*0064*/ 	.byte	0x00, 0xf5, 0x21, 0x00


	//----- nvinfo : EIATTR_KPARAM_INFO
	.align		4
.L_37:
        /*0068*/ 	.byte	0x04, 0x17
        /*006a*/ 	.short	(.L_39 - .L_38)
.L_38:
        /*006c*/ 	.word	0x00000000
        /*0070*/ 	.short	0x0000
        /*0072*/ 	.short	0x0000
        /*0074*/ 	.byte	0x00, 0xf5, 0x21, 0x00


	//----- nvinfo : EIATTR_SPARSE_MMA_MASK
	.align		4
.L_39:
        /*0078*/ 	.byte	0x03, 0x50
        /*007a*/ 	.short	0x0000


	//----- nvinfo : EIATTR_MAXREG_COUNT
	.align		4
        /*007c*/ 	.byte	0x03, 0x1b
        /*007e*/ 	.short	0x00ff


	//----- nvinfo : EIATTR_MERCURY_ISA_VERSION
	.align		4
        /*0080*/ 	.byte	0x03, 0x5f
        /*0082*/ 	.short	0x0101


	//----- nvinfo : EIATTR_VRC_CTA_INIT_COUNT
	.align		4
        /*0084*/ 	.byte	0x02, 0x4a
	.zero		1
	.zero		1


	//----- nvinfo : EIATTR_EXIT_INSTR_OFFSETS
	.align		4
        /*0088*/ 	.byte	0x04, 0x1c
        /*008a*/ 	.short	(.L_41 - .L_40)


	//   ....[0]....
.L_40:
        /*008c*/ 	.word	0x00000080


	//   ....[1]....
        /*0090*/ 	.word	0x000009d0


	//   ....[2]....
        /*0094*/ 	.word	0x00000ae0


	//   ....[3]....
        /*0098*/ 	.word	0x00000b70


	//   ....[4]....
        /*009c*/ 	.word	0x00000c00


	//   ....[5]....
        /*00a0*/ 	.word	0x00000c90


	//   ....[6]....
        /*00a4*/ 	.word	0x00000d70


	//----- nvinfo : EIATTR_CRS_STACK_SIZE
	.align		4
.L_41:
        /*00a8*/ 	.byte	0x04, 0x1e
        /*00aa*/ 	.short	(.L_43 - .L_42)
.L_42:
        /*00ac*/ 	.word	0x00000000


	//----- nvinfo : EIATTR_CBANK_PARAM_SIZE
	.align		4
.L_43:
        /*00b0*/ 	.byte	0x03, 0x19
        /*00b2*/ 	.short	0x0038


	//----- nvinfo : EIATTR_PARAM_CBANK
	.align		4
        /*00b4*/ 	.byte	0x04, 0x0a
        /*00b6*/ 	.short	(.L_45 - .L_44)
	.align		4
.L_44:
        /*00b8*/ 	.word	index@(.nv.constant0.filter_by_residue_kernel)
        /*00bc*/ 	.short	0x0380
        /*00be*/ 	.short	0x0038


	//----- nvinfo : EIATTR_SW_WAR
	.align		4
.L_45:
        /*00c0*/ 	.byte	0x04, 0x36
        /*00c2*/ 	.short	(.L_47 - .L_46)
.L_46:
        /*00c4*/ 	.word	0x00000008
.L_47:


//--------------------- .nv.info.check_is_nice_kernel --------------------------
	.section	.nv.info.check_is_nice_kernel,"",@"SHT_CUDA_INFO"
	.sectionflags	@""
	.align	4


	//----- nvinfo : EIATTR_CUDA_API_VERSION
	.align		4
        /*0000*/ 	.byte	0x04, 0x37
        /*0002*/ 	.short	(.L_49 - .L_48)
.L_48:
        /*0004*/ 	.word	0x00000082


	//----- nvinfo : EIATTR_KPARAM_INFO
	.align		4
.L_49:
        /*0008*/ 	.byte	0x04, 0x17
        /*000a*/ 	.short	(.L_51 - .L_50)
.L_50:
        /*000c*/ 	.word	0x00000000
        /*0010*/ 	.short	0x0004
        /*0012*/ 	.short	0x0020
        /*0014*/ 	.byte	0x00, 0xf0, 0x21, 0x00


	//----- nvinfo : EIATTR_KPARAM_INFO
	.align		4
.L_51:
        /*0018*/ 	.byte	0x04, 0x17
        /*001a*/ 	.short	(.L_53 - .L_52)
.L_52:
        /*001c*/ 	.word	0x00000000
        /*0020*/ 	.short	0x0003
        /*0022*/ 	.short	0x0018
        /*0024*/ 	.byte	0x00, 0xf0, 0x11, 0x00


	//----- nvinfo : EIATTR_KPARAM_INFO
	.align		4
.L_53:
        /*0028*/ 	.byte	0x04, 0x17
        /*002a*/ 	.short	(.L_55 - .L_54)
.L_54:
        /*002c*/ 	.word	0x00000000
        /*0030*/ 	.short	0x0002
        /*0032*/ 	.short	0x0010
        /*0034*/ 	.byte	0x00, 0xf5, 0x21, 0x00


	//----- nvinfo : EIATTR_KPARAM_INFO
	.align		4
.L_55:
        /*0038*/ 	.byte	0x04, 0x17
        /*003a*/ 	.short	(.L_57 - .L_56)
.L_56:
        /*003c*/ 	.word	0x00000000
        /*0040*/ 	.short	0x0001
        /*0042*/ 	.short	0x0008
        /*0044*/ 	.byte	0x00, 0xf5, 0x21, 0x00


	//----- nvinfo : EIATTR_KPARAM_INFO
	.align		4
.L_57:
        /*0048*/ 	.byte	0x04, 0x17
        /*004a*/ 	.short	(.L_59 - .L_58)
.L_58:
        /*004c*/ 	.word	0x00000000
        /*0050*/ 	.short	0x0000
        /*0052*/ 	.short	0x0000
        /*0054*/ 	.byte	0x00, 0xf5, 0x21, 0x00


	//----- nvinfo : EIATTR_SPARSE_MMA_MASK
	.align		4
.L_59:
        /*0058*/ 	.byte	0x03, 0x50
        /*005a*/ 	.short	0x0000


	//----- nvinfo : EIATTR_MAXREG_COUNT
	.align		4
        /*005c*/ 	.byte	0x03, 0x1b
        /*005e*/ 	.short	0x00ff


	//----- nvinfo : EIATTR_MERCURY_ISA_VERSION
	.align		4
        /*0060*/ 	.byte	0x03, 0x5f
        /*0062*/ 	.short	0x0101


	//----- nvinfo : EIATTR_VRC_CTA_INIT_COUNT
	.align		4
        /*0064*/ 	.byte	0x02, 0x4a
	.zero		1
	.zero		1


	//----- nvinfo : EIATTR_EXIT_INSTR_OFFSETS
	.align		4
        /*0068*/ 	.byte	0x04, 0x1c
        /*006a*/ 	.short	(.L_61 - .L_60)


	//   ....[0]....
.L_60:
        /*006c*/ 	.word	0x00000080


	//   ....[1]....
        /*0070*/ 	.word	0x00001a40


	//   ....[2]....
        /*0074*/ 	.word	0x00002be0


	//   ....[3]....
        /*0078*/ 	.word	0x00002dc0


	//   ....[4]....
        /*007c*/ 	.word	0x00002e10


	//   ....[5]....
        /*0080*/ 	.word	0x00002e60


	//----- nvinfo : EIATTR_CRS_STACK_SIZE
	.align		4
.L_61:
        /*0084*/ 	.byte	0x04, 0x1e
        /*0086*/ 	.short	(.L_63 - .L_62)
.L_62:
        /*0088*/ 	.word	0x00000000


	//----- nvinfo : EIATTR_CBANK_PARAM_SIZE
	.align		4
.L_63:
        /*008c*/ 	.byte	0x03, 0x19
        /*008e*/ 	.short	0x0028


	//----- nvinfo : EIATTR_PARAM_CBANK
	.align		4
        /*0090*/ 	.byte	0x04, 0x0a
        /*0092*/ 	.short	(.L_65 - .L_64)
	.align		4
.L_64:
        /*0094*/ 	.word	index@(.nv.constant0.check_is_nice_kernel)
        /*0098*/ 	.short	0x0380
        /*009a*/ 	.short	0x0028


	//----- nvinfo : EIATTR_SW_WAR
	.align		4
.L_65:
        /*009c*/ 	.byte	0x04, 0x36
        /*009e*/ 	.short	(.L_67 - .L_66)
.L_66:
        /*00a0*/ 	.word	0x00000008
.L_67:


//--------------------- .nv.info.count_unique_digits_kernel --------------------------
	.section	.nv.info.count_unique_digits_kernel,"",@"SHT_CUDA_INFO"
	.sectionflags	@""
	.align	4


	//----- nvinfo : EIATTR_CUDA_API_VERSION
	.align		4
        /*0000*/ 	.byte	0x04, 0x37
        /*0002*/ 	.short	(.L_69 - .L_68)
.L_68:
        /*0004*/ 	.word	0x00000082


	//----- nvinfo : EIATTR_KPARAM_INFO
	.align		4
.L_69:
        /*0008*/ 	.byte	0x04, 0x17
        /*000a*/ 	.short	(.L_71 - .L_70)
.L_70:
        /*000c*/ 	.word	0x00000000
        /*0010*/ 	.short	0x0004
        /*0012*/ 	.short	0x0020
        /*0014*/ 	.byte	0x00, 0xf0, 0x21, 0x00


	//----- nvinfo : EIATTR_KPARAM_INFO
	.align		4
.L_71:
        /*0018*/ 	.byte	0x04, 0x17
        /*001a*/ 	.short	(.L_73 - .L_72)
.L_72:
        /*001c*/ 	.word	0x00000000
        /*0020*/ 	.short	0x0003
        /*0022*/ 	.short	0x0018
        /*0024*/ 	.byte	0x00, 0xf0, 0x11, 0x00


	//----- nvinfo : EIATTR_KPARAM_INFO
	.align		4
.L_73:
        /*0028*/ 	.byte	0x04, 0x17
        /*002a*/ 	.short	(.L_75 - .L_74)
.L_74:
        /*002c*/ 	.word	0x00000000
        /*0030*/ 	.short	0x0002
        /*0032*/ 	.short	0x0010
        /*0034*/ 	.byte	0x00, 0xf5, 0x21, 0x00


	//----- nvinfo : EIATTR_KPARAM_INFO
	.align		4
.L_75:
        /*0038*/ 	.byte	0x04, 0x17
        /*003a*/ 	.short	(.L_77 - .L_76)
.L_76:
        /*003c*/ 	.word	0x00000000
        /*0040*/ 	.short	0x0001
        /*0042*/ 	.short	0x0008
        /*0044*/ 	.byte	0x00, 0xf5, 0x21, 0x00


	//----- nvinfo : EIATTR_KPARAM_INFO
	.align		4
.L_77:
        /*0048*/ 	.byte	0x04, 0x17
        /*004a*/ 	.short	(.L_79 - .L_78)
.L_78:
        /*004c*/ 	.word	0x00000000
        /*0050*/ 	.short	0x0000
        /*0052*/ 	.short	0x0000
        /*0054*/ 	.byte	0x00, 0xf5, 0x21, 0x00


	//----- nvinfo : EIATTR_SPARSE_MMA_MASK
	.align		4
.L_79:
        /*0058*/ 	.byte	0x03, 0x50
        /*005a*/ 	.short	0x0000


	//----- nvinfo : EIATTR_MAXREG_COUNT
	.align		4
        /*005c*/ 	.byte	0x03, 0x1b
        /*005e*/ 	.short	0x00ff


	//----- nvinfo : EIATTR_MERCURY_ISA_VERSION
	.align		4
        /*0060*/ 	.byte	0x03, 0x5f
        /*0062*/ 	.short	0x0101


	//----- nvinfo : EIATTR_VRC_CTA_INIT_COUNT
	.align		4
        /*0064*/ 	.byte	0x02, 0x4a
	.zero		1
	.zero		1


	//----- nvinfo : EIATTR_EXIT_INSTR_OFFSETS
	.align		4
        /*0068*/ 	.byte	0x04, 0x1c
        /*006a*/ 	.short	(.L_81 - .L_80)


	//   ....[0]....
.L_80:
        /*006c*/ 	.word	0x00000080


	//   ....[1]....
        /*0070*/ 	.word	0x00002ba0


	//----- nvinfo : EIATTR_CRS_STACK_SIZE
	.align		4
.L_81:
        /*0074*/ 	.byte	0x04, 0x1e
        /*0076*/ 	.short	(.L_83 - .L_82)
.L_82:
        /*0078*/ 	.word	0x00000000


	//----- nvinfo : EIATTR_CBANK_PARAM_SIZE
	.align		4
.L_83:
        /*007c*/ 	.byte	0x03, 0x19
        /*007e*/ 	.short	0x0028


	//----- nvinfo : EIATTR_PARAM_CBANK
	.align		4
        /*0080*/ 	.byte	0x04, 0x0a
        /*0082*/ 	.short	(.L_85 - .L_84)
	.align		4
.L_84:
        /*0084*/ 	.word	index@(.nv.constant0.count_unique_digits_kernel)
        /*0088*/ 	.short	0x0380
        /*008a*/ 	.short	0x0028


	//----- nvinfo : EIATTR_SW_WAR
	.align		4
.L_85:
        /*008c*/ 	.byte	0x04, 0x36
        /*008e*/ 	.short	(.L_87 - .L_86)
.L_86:
        /*0090*/ 	.word	0x00000008
.L_87:


//--------------------- .nv.callgraph             --------------------------
	.section	.nv.callgraph,"",@"SHT_CUDA_CALLGRAPH"
	.align	4
	.sectionentsize	8
	.align		4
        /*0000*/ 	.word	0x00000000
	.align		4
        /*0004*/ 	.word	0xffffffff
	.align		4
        /*0008*/ 	.word	0x00000000
	.align		4
        /*000c*/ 	.word	0xfffffffe
	.align		4
        /*0010*/ 	.word	0x00000000
	.align		4
        /*0014*/ 	.word	0xfffffffd
	.align		4
        /*0018*/ 	.word	0x00000000
	.align		4
        /*001c*/ 	.word	0xfffffffc


//--------------------- .text.filter_by_residue_kernel --------------------------
	.section	.text.filter_by_residue_kernel,"ax",@progbits
	.align	128
        .global         filter_by_residue_kernel
        .type           filter_by_residue_kernel,@function
        .size           filter_by_residue_kernel,(.L_x_122 - filter_by_residue_kernel)
        .other          filter_by_residue_kernel,@"STO_CUDA_ENTRY STV_DEFAULT"
filter_by_residue_kernel:
.text.filter_by_residue_kernel:
[----:B------:R-:W-:Y:S01]  /*0000*/  LDC R1, c[0x0][0x37c] ;  /* 0x0000df00ff017b82 */ /* 0x000fe20000000800 */
[----:B------:R-:W0:Y:S07]  /*0010*/  S2R R3, SR_TID.X ;  /* 0x0000000000037919 */ /* 0x000e2e0000002100 */
[----:B------:R-:W0:Y:S01]  /*0020*/  S2UR UR4, SR_CTAID.X ;  /* 0x00000000000479c3 */ /* 0x000e220000002500 */
[----:B------:R-:W1:Y:S07]  /*0030*/  LDCU.64 UR6, c[0x0][0x3b0] ;  /* 0x00007600ff0677ac */ /* 0x000e6e0008000a00 */
[----:B------:R-:W0:Y:S02]  /*0040*/  LDC R0, c[0x0][0x360] ;  /* 0x0000d800ff007b82 */ /* 0x000e240000000800 */
[----:B0-----:R-:W-:-:S05]  /*0050*/  IMAD R0, R0, UR4, R3 ;  /* 0x0000000400007c24 */ /* 0x001fca000f8e0203 */
[----:B-1----:R-:W-:-:S04]  /*0060*/  ISETP.GE.U32.AND P0, PT, R0, UR6, PT ;  /* 0x0000000600007c0c */ /* 0x002fc8000bf06070 */
[----:B------:R-:W-:-:S13]  /*0070*/  ISETP.GE.U32.AND.EX P0, PT, RZ, UR7, PT, P0 ;  /* 0x00000007ff007c0c */ /* 0x000fda000bf06100 */
[----:B------:R-:W-:Y:S05]  /*0080*/  @P0 EXIT ;  /* 0x000000000000094d */ /* 0x000fea0003800000 */
[----:B------:R-:W0:Y:S01]  /*0090*/  LDCU.128 UR8, c[0x0][0x380] ;  /* 0x00007000ff0877ac */ /* 0x000e220008000c00 */
[----:B------:R-:W-:Y:S01]  /*00a0*/  IMAD.SHL.U32 R4, R0, 0x8, RZ ;  /* 0x0000000800047824 */ /* 0x000fe200078e00ff */
[----:B------:R-:W-:Y:S01]  /*00b0*/  SHF.R.U32.HI R2, RZ, 0x1d, R0 ;  /* 0x0000001dff027819 */ /* 0x000fe20000011600 */
[----:B------:R-:W1:Y:S01]  /*00c0*/  LDCU.64 UR6, c[0x0][0x358] ;  /* 0x00006b00ff0677ac */ /* 0x000e620008000a00 */
[----:B------:R-:W2:Y:S02]  /*00d0*/  LDCU UR5, c[0x0][0x3a8] ;  /* 0x00007500ff0577ac */ /* 0x000ea40008000800 */
[----:B0-----:R-:W-:-:S04]  /*00e0*/  IADD3 R6, P0, PT, R4, UR10, RZ ;  /* 0x0000000a04067c10 */ /* 0x001fc8000ff1e0ff */
[----:B------:R-:W-:-:S06]  /*00f0*/  IADD3.X R7, PT, PT, R2, UR11, RZ, P0, !PT ;  /* 0x0000000b02077c10 */ /* 0x000fcc00087fe4ff */
[----:B-1----:R-:W3:Y:S01]  /*0100*/  LDG.E.64 R6, desc[UR6][R6.64] ;  /* 0x0000000606067981 */ /* 0x002ee2000c1e1b00 */
[----:B------:R-:W-:-:S04]  /*0110*/  IADD3 R4, P0, PT, R4, UR8, RZ ;  /* 0x0000000804047c10 */ /* 0x000fc8000ff1e0ff */
[----:B------:R-:W-:-:S06]  /*0120*/  IADD3.X R5, PT, PT, R2, UR9, RZ, P0, !PT ;  /* 0x0000000902057c10 */ /* 0x000fcc00087fe4ff */
[----:B------:R-:W5:Y:S01]  /*0130*/  LDG.E.64 R4, desc[UR6][R4.64] ;  /* 0x0000000604047981 */ /* 0x000f62000c1e1b00 */
[----:B--2---:R-:W-:Y:S01]  /*0140*/  UIADD3 UR5, UPT, UPT, UR5, -0x1, URZ ;  /* 0xffffffff05057890 */ /* 0x004fe2000fffe0ff */
[----:B------:R-:W-:Y:S01]  /*0150*/  BSSY.RECONVERGENT B0, `(.L_x_0) ;  /* 0x000001d000007945 */ /* 0x000fe20003800200 */
[----:B------:R-:W-:Y:S01]  /*0160*/  UMOV UR4, URZ ;  /* 0x000000ff00047c82 */ /* 0x000fe20008000000 */
[----:B---3--:R-:W-:-:S13]  /*0170*/  ISETP.NE.U32.AND P0, PT, R7, RZ, PT ;  /* 0x000000ff0700720c */ /* 0x008fda0003f05070 */
[----:B------:R-:W-:Y:S05]  /*0180*/  @P0 BRA `(.L_x_1) ;  /* 0x0000000000500947 */ /* 0x000fea0003800000 */
[----:B------:R-:W0:Y:S01]  /*0190*/  I2F.U32.RP R7, UR5 ;  /* 0x0000000500077d06 */ /* 0x000e220008209000 */
[----:B------:R-:W-:Y:S01]  /*01a0*/  IMAD R9, RZ, RZ, -UR5 ;  /* 0x80000005ff097e24 */ /* 0x000fe2000f8e02ff */
[----:B------:R-:W-:-:S06]  /*01b0*/  ISETP.NE.U32.AND P1, PT, RZ, UR5, PT ;  /* 0x00000005ff007c0c */ /* 0x000fcc000bf25070 */
[----:B0-----:R-:W0:Y:S02]  /*01c0*/  MUFU.RCP R7, R7 ;  /* 0x0000000700077308 */ /* 0x001e240000001000 */
[----:B0-----:R-:W-:-:S06]  /*01d0*/  VIADD R2, R7, 0xffffffe ;  /* 0x0ffffffe07027836 */ /* 0x001fcc0000000000 */
[----:B------:R0:W1:Y:S02]  /*01e0*/  F2I.FTZ.U32.TRUNC.NTZ R3, R2 ;  /* 0x0000000200037305 */ /* 0x000064000021f000 */
[----:B0-----:R-:W-:Y:S02]  /*01f0*/  IMAD.MOV.U32 R2, RZ, RZ, RZ ;  /* 0x000000ffff027224 */ /* 0x001fe400078e00ff */
[----:B-1----:R-:W-:-:S04]  /*0200*/  IMAD R9, R9, R3, RZ ;  /* 0x0000000309097224 */ /* 0x002fc800078e02ff */
[----:B------:R-:W-:-:S06]  /*0210*/  IMAD.HI.U32 R3, R3, R9, R2 ;  /* 0x0000000903037227 */ /* 0x000fcc00078e0002 */
[----:B------:R-:W-:-:S05]  /*0220*/  IMAD.HI.U32 R3, R3, R6, RZ ;  /* 0x0000000603037227 */ /* 0x000fca00078e00ff */
[----:B------:R-:W-:-:S05]  /*0230*/  IADD3 R3, PT, PT, -R3, RZ, RZ ;  /* 0x000000ff03037210 */ /* 0x000fca0007ffe1ff */
[----:B------:R-:W-:Y:S02]  /*0240*/  IMAD R6, R3, UR5, R6 ;  /* 0x0000000503067c24 */ /* 0x000fe4000f8e0206 */
[----:B------:R-:W-:-:S03]  /*0250*/  HFMA2 R3, -RZ, RZ, 0, 0 ;  /* 0x00000000ff037431 */ /* 0x000fc600000001ff */
[----:B------:R-:W-:-:S13]  /*0260*/  ISETP.GE.U32.AND P0, PT, R6, UR5, PT ;  /* 0x0000000506007c0c */ /* 0x000fda000bf06070 */
[----:B------:R-:W-:-:S05]  /*0270*/  @P0 VIADD R6, R6, -UR5 ;  /* 0x8000000506060c36 */ /* 0x000fca0008000000 */
[----:B------:R-:W-:-:S13]  /*0280*/  ISETP.GE.U32.AND P0, PT, R6, UR5, PT ;  /* 0x0000000506007c0c */ /* 0x000fda000bf06070 */
[----:B------:R-:W-:Y:S01]  /*0290*/  @P0 VIADD R6, R6, -UR5 ;  /* 0x8000000506060c36 */ /* 0x000fe20008000000 */
[----:B------:R-:W-:-:S05]  /*02a0*/  @!P1 LOP3.LUT R6, RZ, UR5, RZ, 0x33, !PT ;  /* 0x00000005ff069c12 */ /* 0x000fca000f8e33ff */
[----:B------:R-:W-:Y:S01]  /*02b0*/  IMAD.MOV.U32 R2, RZ, RZ, R6 ;  /* 0x000000ffff027224 */ /* 0x000fe200078e0006 */
[----:B------:R-:W-:Y:S06]  /*02c0*/  BRA `(.L_x_2) ;  /* 0x0000000000147947 */ /* 0x000fec0003800000 */
.L_x_1:
[----:B------:R-:W-:Y:S01]  /*02d0*/  IMAD.U32 R8, RZ, RZ, UR5 ;  /* 0x00000005ff087e24 */ /* 0x000fe2000f8e00ff */
[----:B------:R-:W-:-:S07]  /*02e0*/  MOV R10, 0x300 ;  /* 0x00000300000a7802 */ /* 0x000fce0000000f00 */
[----:B-----5:R-:W-:Y:S05]  /*02f0*/  CALL.REL.NOINC `($__internal_0_$__cuda_sm20_rem_u64) ;  /* 0x0000000800a07944 */ /* 0x020fea0003c00000 */
[----:B------:R-:W-:Y:S02]  /*0300*/  IMAD.MOV.U32 R2, RZ, RZ, R8 ;  /* 0x000000ffff027224 */ /* 0x000fe400078e0008 */
[----:B------:R-:W-:-:S07]  /*0310*/  IMAD.MOV.U32 R3, RZ, RZ, R9 ;  /* 0x000000ffff037224 */ /* 0x000fce00078e0009 */
.L_x_2:
[----:B------:R-:W-:Y:S05]  /*0320*/  BSYNC.RECONVERGENT B0 ;  /* 0x0000000000007941 */ /* 0x000fea0003800200 */
.L_x_0:
[----:B-----5:R-:W-:Y:S01]  /*0330*/  ISETP.NE.U32.AND P0, PT, R5, RZ, PT ;  /* 0x000000ff0500720c */ /* 0x020fe20003f05070 */
[----:B------:R-:W-:-:S12]  /*0340*/  BSSY.RECONVERGENT B0, `(.L_x_3) ;  /* 0x000001c000007945 */ /* 0x000fd80003800200 */
[----:B------:R-:W-:Y:S05]  /*0350*/  @P0 BRA `(.L_x_4) ;  /* 0x00000000004c0947 */ /* 0x000fea0003800000 */
[----:B------:R-:W0:Y:S01]  /*0360*/  I2F.U32.RP R8, UR5 ;  /* 0x0000000500087d06 */ /* 0x000e220008209000 */
[----:B------:R-:W-:Y:S01]  /*0370*/  IMAD R5, RZ, RZ, -UR5 ;  /* 0x80000005ff057e24 */ /* 0x000fe2000f8e02ff */
[----:B------:R-:W-:-:S06]  /*0380*/  ISETP.NE.U32.AND P1, PT, RZ, UR5, PT ;  /* 0x00000005ff007c0c */ /* 0x000fcc000bf25070 */
[----:B0-----:R-:W0:Y:S02]  /*0390*/  MUFU.RCP R8, R8 ;  /* 0x0000000800087308 */ /* 0x001e240000001000 */
[----:B0-----:R-:W-:-:S06]  /*03a0*/  IADD3 R6, PT, PT, R8, 0xffffffe, RZ ;  /* 0x0ffffffe08067810 */ /* 0x001fcc0007ffe0ff */
[----:B------:R0:W1:Y:S02]  /*03b0*/  F2I.FTZ.U32.TRUNC.NTZ R7, R6 ;  /* 0x0000000600077305 */ /* 0x000064000021f000 */
[----:B0-----:R-:W-:Y:S02]  /*03c0*/  IMAD.MOV.U32 R6, RZ, RZ, RZ ;  /* 0x000000ffff067224 */ /* 0x001fe400078e00ff */
[----:B-1----:R-:W-:-:S04]  /*03d0*/  IMAD R5, R5, R7, RZ ;  /* 0x0000000705057224 */ /* 0x002fc800078e02ff */
[----:B------:R-:W-:-:S06]  /*03e0*/  IMAD.HI.U32 R5, R7, R5, R6 ;  /* 0x0000000507057227 */ /* 0x000fcc00078e0006 */
[----:B------:R-:W-:-:S04]  /*03f0*/  IMAD.HI.U32 R5, R5, R4, RZ ;  /* 0x0000000405057227 */ /* 0x000fc800078e00ff */
[----:B------:R-:W-:-:S04]  /*0400*/  IMAD.MOV R5, RZ, RZ, -R5 ;  /* 0x000000ffff057224 */ /* 0x000fc800078e0a05 */
[----:B------:R-:W-:Y:S02]  /*0410*/  IMAD R4, R5, UR5, R4 ;  /* 0x0000000505047c24 */ /* 0x000fe4000f8e0204 */
[----:B------:R-:W-:-:S03]  /*0420*/  IMAD.MOV.U32 R5, RZ, RZ, RZ ;  /* 0x000000ffff057224 */ /* 0x000fc600078e00ff */
[----:B------:R-:W-:-:S13]  /*0430*/  ISETP.GE.U32.AND P0, PT, R4, UR5, PT ;  /* 0x0000000504007c0c */ /* 0x000fda000bf06070 */
[----:B------:R-:W-:-:S04]  /*0440*/  @P0 IADD3 R4, PT, PT, R4, -UR5, RZ ;  /* 0x8000000504040c10 */ /* 0x000fc8000fffe0ff */
[----:B------:R-:W-:-:S13]  /*0450*/  ISETP.GE.U32.AND P0, PT, R4, UR5, PT ;  /* 0x0000000504007c0c */ /* 0x000fda000bf06070 */
[----:B------:R-:W-:Y:S01]  /*0460*/  @P0 VIADD R4, R4, -UR5 ;  /* 0x8000000504040c36 */ /* 0x000fe20008000000 */
[----:B------:R-:W-:Y:S01]  /*0470*/  @!P1 LOP3.LUT R4, RZ, UR5, RZ, 0x33, !PT ;  /* 0x00000005ff049c12 */ /* 0x000fe2000f8e33ff */
[----:B------:R-:W-:Y:S06]  /*0480*/  BRA `(.L_x_5) ;  /* 0x00000000001c7947 */ /* 0x000fec0003800000 */
.L_x_4:
[----:B------:R-:W-:Y:S01]  /*0490*/  IMAD.MOV.U32 R6, RZ, RZ, R4 ;  /* 0x000000ffff067224 */ /* 0x000fe200078e0004 */
[----:B------:R-:W-:Y:S01]  /*04a0*/  MOV R7, R5 ;  /* 0x0000000500077202 */ /* 0x000fe20000000f00 */
[----:B------:R-:W-:Y:S01]  /*04b0*/  IMAD.U32 R8, RZ, RZ, UR5 ;  /* 0x00000005ff087e24 */ /* 0x000fe2000f8e00ff */
[----:B------:R-:W-:-:S07]  /*04c0*/  MOV R10, 0x4e0 ;  /* 0x000004e0000a7802 */ /* 0x000fce0000000f00 */
[----:B------:R-:W-:Y:S05]  /*04d0*/  CALL.REL.NOINC `($__internal_0_$__cuda_sm20_rem_u64) ;  /* 0x0000000800287944 */ /* 0x000fea0003c00000 */
[----:B------:R-:W-:Y:S02]  /*04e0*/  IMAD.MOV.U32 R4, RZ, RZ, R8 ;  /* 0x000000ffff047224 */ /* 0x000fe400078e0008 */
[----:B------:R-:W-:-:S07]  /*04f0*/  IMAD.MOV.U32 R5, RZ, RZ, R9 ;  /* 0x000000ffff057224 */ /* 0x000fce00078e0009 */
.L_x_5:
[----:B------:R-:W-:Y:S05]  /*0500*/  BSYNC.RECONVERGENT B0 ;  /* 0x0000000000007941 */ /* 0x000fea0003800200 */
.L_x_3:
[----:B------:R-:W-:Y:S02]  /*0510*/  HFMA2 R6, -RZ, RZ, 0, 0 ;  /* 0x00000000ff067431 */ /* 0x000fe400000001ff */
[----:B------:R-:W-:Y:S01]  /*0520*/  IMAD.MOV.U32 R7, RZ, RZ, -0x80000000 ;  /* 0x80000000ff077424 */ /* 0x000fe200078e00ff */
[----:B------:R-:W-:Y:S01]  /*0530*/  MOV R10, 0x560 ;  /* 0x00000560000a7802 */ /* 0x000fe20000000f00 */
[----:B------:R-:W-:-:S07]  /*0540*/  IMAD.U32 R8, RZ, RZ, UR5 ;  /* 0x00000005ff087e24 */ /* 0x000fce000f8e00ff */
[----:B------:R-:W-:Y:S05]  /*0550*/  CALL.REL.NOINC `($__internal_0_$__cuda_sm20_rem_u64) ;  /* 0x0000000800087944 */ /* 0x000fea0003c00000 */
[C---:B------:R-:W-:Y:S01]  /*0560*/  SHF.L.U64.HI R7, R8.reuse, 0x1, R9 ;  /* 0x0000000108077819 */ /* 0x040fe20000010209 */
[----:B------:R-:W-:Y:S01]  /*0570*/  BSSY.RECONVERGENT B0, `(.L_x_6) ;  /* 0x000001b000007945 */ /* 0x000fe20003800200 */
[----:B------:R-:W-:Y:S02]  /*0580*/  IMAD.SHL.U32 R9, R8, 0x2, RZ ;  /* 0x0000000208097824 */ /* 0x000fe400078e00ff */
[----:B------:R-:W-:-:S13]  /*0590*/  LOP3.LUT P0, RZ, R7, 0x1, RZ, 0xc0, !PT ;  /* 0x0000000107ff7812 */ /* 0x000fda000780c0ff */
[----:B------:R-:W-:Y:S05]  /*05a0*/  @P0 BRA `(.L_x_7) ;  /* 0x00000000004c0947 */ /* 0x000fea0003800000 */
[----:B------:R-:W0:Y:S01]  /*05b0*/  I2F.U32.RP R10, UR5 ;  /* 0x00000005000a7d06 */ /* 0x000e220008209000 */
[----:B------:R-:W-:Y:S01]  /*05c0*/  IMAD R11, RZ, RZ, -UR5 ;  /* 0x80000005ff0b7e24 */ /* 0x000fe2000f8e02ff */
[----:B------:R-:W-:Y:S01]  /*05d0*/  ISETP.NE.U32.AND P1, PT, RZ, UR5, PT ;  /* 0x00000005ff007c0c */ /* 0x000fe2000bf25070 */
[----:B------:R-:W-:-:S05]  /*05e0*/  IMAD.MOV.U32 R6, RZ, RZ, RZ ;  /* 0x000000ffff067224 */ /* 0x000fca00078e00ff */
[----:B0-----:R-:W0:Y:S02]  /*05f0*/  MUFU.RCP R10, R10 ;  /* 0x0000000a000a7308 */ /* 0x001e240000001000 */
[----:B0-----:R-:W-:-:S06]  /*0600*/  IADD3 R7, PT, PT, R10, 0xffffffe, RZ ;  /* 0x0ffffffe0a077810 */ /* 0x001fcc0007ffe0ff */
[----:B------:R-:W0:Y:S02]  /*0610*/  F2I.FTZ.U32.TRUNC.NTZ R7, R7 ;  /* 0x0000000700077305 */ /* 0x000e24000021f000 */
[----:B0-----:R-:W-:-:S04]  /*0620*/  IMAD R11, R11, R7, RZ ;  /* 0x000000070b0b7224 */ /* 0x001fc800078e02ff */
        /* <DEDUP_REMOVED lines=11> */
.L_x_7:
[----:B------:R-:W-:Y:S01]  /*06e0*/  IMAD.MOV.U32 R6, RZ, RZ, R9 ;  /* 0x000000ffff067224 */ /* 0x000fe200078e0009 */
[----:B------:R-:W-:Y:S02]  /*06f0*/  MOV R8, UR5 ;  /* 0x0000000500087c02 */ /* 0x000fe40008000f00 */
[----:B------:R-:W-:-:S07]  /*0700*/  MOV R10, 0x720 ;  /* 0x00000720000a7802 */ /* 0x000fce0000000f00 */
[----:B------:R-:W-:Y:S05]  /*0710*/  CALL.REL.NOINC `($__internal_0_$__cuda_sm20_rem_u64) ;  /* 0x0000000400987944 */ /* 0x000fea0003c00000 */
.L_x_8:
[----:B------:R-:W-:Y:S05]  /*0720*/  BSYNC.RECONVERGENT B0 ;  /* 0x0000000000007941 */ /* 0x000fea0003800200 */
.L_x_6:
[----:B------:R-:W-:Y:S01]  /*0730*/  IMAD R9, R9, R2, RZ ;  /* 0x0000000209097224 */ /* 0x000fe200078e02ff */
[----:B------:R-:W-:Y:S01]  /*0740*/  BSSY.RECONVERGENT B0, `(.L_x_9) ;  /* 0x0000021000007945 */ /* 0x000fe20003800200 */
[----:B------:R-:W-:Y:S02]  /*0750*/  IMAD.MOV.U32 R6, RZ, RZ, R4 ;  /* 0x000000ffff067224 */ /* 0x000fe400078e0004 */
[----:B------:R-:W-:Y:S02]  /*0760*/  IMAD.MOV.U32 R7, RZ, RZ, R5 ;  /* 0x000000ffff077224 */ /* 0x000fe400078e0005 */
[-C--:B------:R-:W-:Y:S02]  /*0770*/  IMAD R9, R3, R8.reuse, R9 ;  /* 0x0000000803097224 */ /* 0x080fe400078e0209 */
[----:B------:R-:W-:-:S04]  /*0780*/  IMAD.WIDE.U32 R6, R2, R8, R6 ;  /* 0x0000000802067225 */ /* 0x000fc800078e0006 */
[----:B------:R-:W-:-:S05]  /*0790*/  IMAD.IADD R9, R7, 0x1, R9 ;  /* 0x0000000107097824 */ /* 0x000fca00078e0209 */
[----:B------:R-:W-:-:S13]  /*07a0*/  ISETP.NE.U32.AND P0, PT, R9, RZ, PT ;  /* 0x000000ff0900720c */ /* 0x000fda0003f05070 */
        /* <DEDUP_REMOVED lines=20> */
.L_x_10:
[----:B------:R-:W-:Y:S01]  /*08f0*/  IMAD.MOV.U32 R7, RZ, RZ, R9 ;  /* 0x000000ffff077224 */ /* 0x000fe200078e0009 */
[----:B------:R-:W-:Y:S02]  /*0900*/  MOV R8, UR5 ;  /* 0x0000000500087c02 */ /* 0x000fe40008000f00 */
[----:B------:R-:W-:-:S07]  /*0910*/  MOV R10, 0x930 ;  /* 0x00000930000a7802 */ /* 0x000fce0000000f00 */
[----:B------:R-:W-:Y:S05]  /*0920*/  CALL.REL.NOINC `($__internal_0_$__cuda_sm20_rem_u64) ;  /* 0x0000000400147944 */ /* 0x000fea0003c00000 */
[----:B------:R-:W-:Y:S02]  /*0930*/  IMAD.MOV.U32 R2, RZ, RZ, R8 ;  /* 0x000000ffff027224 */ /* 0x000fe400078e0008 */
[----:B------:R-:W-:-:S07]  /*0940*/  IMAD.MOV.U32 R3, RZ, RZ, R9 ;  /* 0x000000ffff037224 */ /* 0x000fce00078e0009 */
.L_x_11:
[----:B------:R-:W-:Y:S05]  /*0950*/  BSYNC.RECONVERGENT B0 ;  /* 0x0000000000007941 */ /* 0x000fea0003800200 */
.L_x_9:
[----:B------:R-:W0:Y:S01]  /*0960*/  LDCU.64 UR10, c[0x0][0x398] ;  /* 0x00007300ff0a77ac */ /* 0x000e220008000a00 */
[----:B------:R-:W1:Y:S01]  /*0970*/  LDCU.64 UR8, c[0x0][0x3a0] ;  /* 0x00007400ff0877ac */ /* 0x000e620008000a00 */
[----:B0-----:R-:W-:-:S04]  /*0980*/  ISETP.NE.U32.AND P0, PT, RZ, UR10, PT ;  /* 0x0000000aff007c0c */ /* 0x001fc8000bf05070 */
[----:B------:R-:W-:Y:S02]  /*0990*/  ISETP.NE.AND.EX P0, PT, RZ, UR11, PT, P0 ;  /* 0x0000000bff007c0c */ /* 0x000fe4000bf05300 */
[----:B-1----:R-:W-:-:S05]  /*09a0*/  IADD3 R4, P1, PT, R0, UR8, RZ ;  /* 0x0000000800047c10 */ /* 0x002fca000ff3e0ff */
[----:B------:R-:W-:-:S05]  /*09b0*/  IMAD.X R5, RZ, RZ, UR9, P1 ;  /* 0x00000009ff057e24 */ /* 0x000fca00088e06ff */
[----:B------:R0:W-:Y:S01]  /*09c0*/  STG.E.U8 desc[UR6][R4.64], RZ ;  /* 0x000000ff04007986 */ /* 0x0001e2000c101106 */
[----:B------:R-:W-:Y:S05]  /*09d0*/  @!P0 EXIT ;  /* 0x000000000000894d */ /* 0x000fea0003800000 */
[----:B------:R-:W1:Y:S01]  /*09e0*/  LDC.64 R6, c[0x0][0x390] ;  /* 0x0000e400ff067b82 */ /* 0x000e620000000a00 */
[----:B------:R-:W2:Y:S01]  /*09f0*/  LDCU.64 UR4, c[0x0][0x390] ;  /* 0x00007200ff0477ac */ /* 0x000ea20008000a00 */
[----:B-1----:R-:W3:Y:S01]  /*0a00*/  LDG.E.64 R6, desc[UR6][R6.64] ;  /* 0x0000000606067981 */ /* 0x002ee2000c1e1b00 */
[----:B------:R-:W-:Y:S01]  /*0a10*/  BSSY.RECONVERGENT B0, `(.L_x_12) ;  /* 0x0000033000007945 */ /* 0x000fe20003800200 */
[----:B---3--:R-:W-:-:S04]  /*0a20*/  ISETP.NE.U32.AND P0, PT, R2, R6, PT ;  /* 0x000000060200720c */ /* 0x008fc80003f05070 */
[----:B------:R-:W-:-:S13]  /*0a30*/  ISETP.NE.AND.EX P0, PT, R3, R7, PT, P0 ;  /* 0x000000070300720c */ /* 0x000fda0003f05300 */
[----:B--2---:R-:W-:Y:S05]  /*0a40*/  @!P0 BRA `(.L_x_13) ;  /* 0x0000000000bc8947 */ /* 0x004fea0003800000 */
[----:B------:R-:W1:Y:S01]  /*0a50*/  LDC.64 R6, c[0x0][0x398] ;  /* 0x0000e600ff067b82 */ /* 0x000e620000000a00 */
[----:B------:R-:W2:Y:S01]  /*0a60*/  LDCU.64 UR8, c[0x0][0x390] ;  /* 0x00007200ff0877ac */ /* 0x000ea20008000a00 */
[----:B------:R-:W-:Y:S02]  /*0a70*/  CS2R R12, SRZ ;  /* 0x00000000000c7805 */ /* 0x000fe4000001ff00 */
[----:B--2---:R-:W-:Y:S01]  /*0a80*/  MOV R10, UR8 ;  /* 0x00000008000a7c02 */ /* 0x004fe20008000f00 */
[----:B------:R-:W-:-:S07]  /*0a90*/  IMAD.U32 R11, RZ, RZ, UR9 ;  /* 0x00000009ff0b7e24 */ /* 0x000fce000f8e00ff */
.L_x_14:
[----:B------:R-:W-:-:S04]  /*0aa0*/  IADD3 R9, P1, PT, R12, 0x1, RZ ;  /* 0x000000010c097810 */ /* 0x000fc80007f3e0ff */
[----:B-1----:R-:W-:Y:S01]  /*0ab0*/  ISETP.NE.U32.AND P0, PT, R9, R6, PT ;  /* 0x000000060900720c */ /* 0x002fe20003f05070 */
[----:B------:R-:W-:-:S05]  /*0ac0*/  IMAD.X R0, RZ, RZ, R13, P1 ;  /* 0x000000ffff007224 */ /* 0x000fca00008e060d */
[----:B------:R-:W-:-:S13]  /*0ad0*/  ISETP.NE.AND.EX P0, PT, R0, R7, PT, P0 ;  /* 0x000000070000720c */ /* 0x000fda0003f05300 */
[----:B------:R-:W-:Y:S05]  /*0ae0*/  @!P0 EXIT ;  /* 0x000000000000894d */ /* 0x000fea0003800000 */
[----:B------:R-:W2:Y:S02]  /*0af0*/  LDG.E.64 R8, desc[UR6][R10.64+0x8] ;  /* 0x000008060a087981 */ /* 0x000ea4000c1e1b00 */
[----:B--2---:R-:W-:-:S04]  /*0b00*/  ISETP.NE.U32.AND P0, PT, R2, R8, PT ;  /* 0x000000080200720c */ /* 0x004fc80003f05070 */
[----:B------:R-:W-:-:S13]  /*0b10*/  ISETP.NE.AND.EX P0, PT, R3, R9, PT, P0 ;  /* 0x000000090300720c */ /* 0x000fda0003f05300 */
[----:B------:R-:W-:Y:S05]  /*0b20*/  @!P0 BRA `(.L_x_13) ;  /* 0x0000000000848947 */ /* 0x000fea0003800000 */
[----:B------:R-:W-:-:S04]  /*0b30*/  IADD3 R9, P1, PT, R12, 0x2, RZ ;  /* 0x000000020c097810 */ /* 0x000fc80007f3e0ff */
[----:B------:R-:W-:Y:S01]  /*0b40*/  ISETP.NE.U32.AND P0, PT, R9, R6, PT ;  /* 0x000000060900720c */ /* 0x000fe20003f05070 */
        /* <DEDUP_REMOVED lines=8> */
[----:B------:R-:W-:Y:S02]  /*0bd0*/  ISETP.NE.U32.AND P0, PT, R9, R6, PT ;  /* 0x000000060900720c */ /* 0x000fe40003f05070 */
[----:B------:R-:W-:-:S04]  /*0be0*/  IADD3.X R0, PT, PT, RZ, R13, RZ, P1, !PT ;  /* 0x0000000dff007210 */ /* 0x000fc80000ffe4ff */
[----:B------:R-:W-:-:S13]  /*0bf0*/  ISETP.NE.AND.EX P0, PT, R0, R7, PT, P0 ;  /* 0x000000070000720c */ /* 0x000fda0003f05300 */
[----:B------:R-:W-:Y:S05]  /*0c00*/  @!P0 EXIT ;  /* 0x000000000000894d */ /* 0x000fea0003800000 */
[----:B------:R-:W2:Y:S02]  /*0c10*/  LDG.E.64 R8, desc[UR6][R10.64+0x18] ;  /* 0x000018060a087981 */ /* 0x000ea4000c1e1b00 */
[----:B--2---:R-:W-:-:S04]  /*0c20*/  ISETP.NE.U32.AND P0, PT, R2, R8, PT ;  /* 0x000000080200720c */ /* 0x004fc80003f05070 */
[----:B------:R-:W-:-:S13]  /*0c30*/  ISETP.NE.AND.EX P0, PT, R3, R9, PT, P0 ;  /* 0x000000090300720c */ /* 0x000fda0003f05300 */
[----:B------:R-:W-:Y:S05]  /*0c40*/  @!P0 BRA `(.L_x_13) ;  /* 0x00000000003c8947 */ /* 0x000fea0003800000 */
[----:B------:R-:W-:-:S05]  /*0c50*/  IADD3 R9, P0, PT, R12, 0x4, RZ ;  /* 0x000000040c097810 */ /* 0x000fca0007f1e0ff */
[----:B------:R-:W-:Y:S01]  /*0c60*/  IMAD.X R0, RZ, RZ, R13, P0 ;  /* 0x000000ffff007224 */ /* 0x000fe200000e060d */
[----:B------:R-:W-:-:S04]  /*0c70*/  ISETP.NE.U32.AND P0, PT, R9, R6, PT ;  /* 0x000000060900720c */ /* 0x000fc80003f05070 */
[----:B------:R-:W-:-:S13]  /*0c80*/  ISETP.NE.AND.EX P0, PT, R0, R7, PT, P0 ;  /* 0x000000070000720c */ /* 0x000fda0003f05300 */
[----:B------:R-:W-:Y:S05]  /*0c90*/  @!P0 EXIT ;  /* 0x000000000000894d */ /* 0x000fea0003800000 */
[----:B------:R-:W-:Y:S02]  /*0ca0*/  IMAD.MOV.U32 R12, RZ, RZ, R9 ;  /* 0x000000ffff0c7224 */ /* 0x000fe400078e0009 */
[----:B------:R-:W-:-:S03]  /*0cb0*/  IMAD.MOV.U32 R13, RZ, RZ, R0 ;  /* 0x000000ffff0d7224 */ /* 0x000fc600078e0000 */
[----:B------:R-:W-:-:S04]  /*0cc0*/  LEA R10, P0, R12, UR4, 0x3 ;  /* 0x000000040c0a7c11 */ /* 0x000fc8000f8018ff */
[----:B------:R-:W-:Y:S02]  /*0cd0*/  LEA.HI.X R11, R12, UR5, R13, 0x3, P0 ;  /* 0x000000050c0b7c11 */ /* 0x000fe400080f1c0d */
[----:B------:R-:W-:-:S03]  /*0ce0*/  MOV R8, R10 ;  /* 0x0000000a00087202 */ /* 0x000fc60000000f00 */
[----:B------:R-:W-:-:S06]  /*0cf0*/  IMAD.MOV.U32 R9, RZ, RZ, R11 ;  /* 0x000000ffff097224 */ /* 0x000fcc00078e000b */
[----:B------:R-:W2:Y:S02]  /*0d00*/  LDG.E.64 R8, desc[UR6][R8.64] ;  /* 0x0000000608087981 */ /* 0x000ea4000c1e1b00 */
[----:B--2---:R-:W-:-:S04]  /*0d10*/  ISETP.NE.U32.AND P0, PT, R2, R8, PT ;  /* 0x000000080200720c */ /* 0x004fc80003f05070 */
[----:B------:R-:W-:-:S13]  /*0d20*/  ISETP.NE.AND.EX P0, PT, R3, R9, PT, P0 ;  /* 0x000000090300720c */ /* 0x000fda0003f05300 */
[----:B------:R-:W-:Y:S05]  /*0d30*/  @P0 BRA `(.L_x_14) ;  /* 0xfffffffc00580947 */ /* 0x000fea000383ffff */
.L_x_13:
[----:B------:R-:W-:Y:S05]  /*0d40*/  BSYNC.RECONVERGENT B0 ;  /* 0x0000000000007941 */ /* 0x000fea0003800200 */
.L_x_12:
[----:B------:R-:W-:-:S05]  /*0d50*/  IMAD.MOV.U32 R2, RZ, RZ, 0x1 ;  /* 0x00000001ff027424 */ /* 0x000fca00078e00ff */
[----:B------:R-:W-:Y:S01]  /*0d60*/  STG.E.U8 desc[UR6][R4.64], R2 ;  /* 0x0000000204007986 */ /* 0x000fe2000c101106 */
[----:B------:R-:W-:Y:S05]  /*0d70*/  EXIT ;  /* 0x000000000000794d */ /* 0x000fea0003800000 */
        .weak           $__internal_0_$__cuda_sm20_rem_u64
        .type           $__internal_0_$__cuda_sm20_rem_u64,@function
        .size           $__internal_0_$__cuda_sm20_rem_u64,(.L_x_122 - $__internal_0_$__cuda_sm20_rem_u64)
$__internal_0_$__cuda_sm20_rem_u64:
[----:B------:R-:W-:-:S06]  /*0d80*/  IMAD.U32 R9, RZ, RZ, UR4 ;  /* 0x00000004ff097e24 */ /* 0x000fcc000f8e00ff */
[----:B------:R-:W0:Y:S08]  /*0d90*/  I2F.U64.RP R9, R8 ;  /* 0x0000000800097312 */ /* 0x000e300000309000 */
[----:B0-----:R-:W0:Y:S02]  /*0da0*/  MUFU.RCP R11, R9 ;  /* 0x00000009000b7308 */ /* 0x001e240000001000 */
[----:B0-----:R-:W-:-:S06]  /*0db0*/  IADD3 R11, PT, PT, R11, 0x1ffffffe, RZ ;  /* 0x1ffffffe0b0b7810 */ /* 0x001fcc0007ffe0ff */
[----:B------:R-:W0:Y:S02]  /*0dc0*/  F2I.U64.TRUNC R12, R11 ;  /* 0x0000000b000c7311 */ /* 0x000e24000020d800 */
[----:B0-----:R-:W-:-:S04]  /*0dd0*/  IMAD.WIDE.U32 R14, R12, R8, RZ ;  /* 0x000000080c0e7225 */ /* 0x001fc800078e00ff */
[----:B------:R-:W-:Y:S01]  /*0de0*/  IMAD R15, R12, UR4, R15 ;  /* 0x000000040c0f7c24 */ /* 0x000fe2000f8e020f */
[----:B------:R-:W-:-:S03]  /*0df0*/  IADD3 R17, P0, PT, RZ, -R14, RZ ;  /* 0x8000000eff117210 */ /* 0x000fc60007f1e0ff */
[----:B------:R-:W-:Y:S02]  /*0e00*/  IMAD R15, R13, R8, R15 ;  /* 0x000000080d0f7224 */ /* 0x000fe400078e020f */
[----:B------:R-:W-:-:S04]  /*0e10*/  IMAD.HI.U32 R14, R12, R17, RZ ;  /* 0x000000110c0e7227 */ /* 0x000fc800078e00ff */
[----:B------:R-:W-:Y:S02]  /*0e20*/  IMAD.X R19, RZ, RZ, ~R15, P0 ;  /* 0x000000ffff137224 */ /* 0x000fe400000e0e0f */
[----:B------:R-:W-:Y:S02]  /*0e30*/  IMAD.MOV.U32 R15, RZ, RZ, R12 ;  /* 0x000000ffff0f7224 */ /* 0x000fe400078e000c */
[-C--:B------:R-:W-:Y:S02]  /*0e40*/  IMAD R21, R13, R19.reuse, RZ ;  /* 0x000000130d157224 */ /* 0x080fe400078e02ff */
[----:B------:R-:W-:-:S04]  /*0e50*/  IMAD.WIDE.U32 R14, P0, R12, R19, R14 ;  /* 0x000000130c0e7225 */ /* 0x000fc8000780000e */
[----:B------:R-:W-:-:S04]  /*0e60*/  IMAD.HI.U32 R9, R13, R19, RZ ;  /* 0x000000130d097227 */ /* 0x000fc800078e00ff */
[----:B------:R-:W-:-:S04]  /*0e70*/  IMAD.HI.U32 R14, P1, R13, R17, R14 ;  /* 0x000000110d0e7227 */ /* 0x000fc8000782000e */
[----:B------:R-:W-:Y:S01]  /*0e80*/  IMAD.X R9, R9, 0x1, R13, P0 ;  /* 0x0000000109097824 */ /* 0x000fe200000e060d */
[----:B------:R-:W-:-:S04]  /*0e90*/  IADD3 R15, P2, PT, R21, R14, RZ ;  /* 0x0000000e150f7210 */ /* 0x000fc80007f5e0ff */
[----:B------:R-:W-:Y:S01]  /*0ea0*/  IADD3.X R9, PT, PT, RZ, RZ, R9, P2, P1 ;  /* 0x000000ffff097210 */ /* 0x000fe200017e2409 */
[----:B------:R-:W-:-:S04]  /*0eb0*/  IMAD.WIDE.U32 R12, R15, R8, RZ ;  /* 0x000000080f0c7225 */ /* 0x000fc800078e00ff */
[----:B------:R-:W-:Y:S01]  /*0ec0*/  IMAD R11, R15, UR4, R13 ;  /* 0x000000040f0b7c24 */ /* 0x000fe2000f8e020d */
[----:B------:R-:W-:-:S03]  /*0ed0*/  IADD3 R13, P0, PT, RZ, -R12, RZ ;  /* 0x8000000cff0d7210 */ /* 0x000fc60007f1e0ff */
[----:B------:R-:W-:Y:S02]  /*0ee0*/  IMAD R11, R9, R8, R11 ;  /* 0x00000008090b7224 */ /* 0x000fe400078e020b */
[----:B------:R-:W-:-:S03]  /*0ef0*/  IMAD.HI.U32 R14, R15, R13, RZ ;  /* 0x0000000d0f0e7227 */ /* 0x000fc600078e00ff */
[----:B------:R-:W-:-:S05]  /*0f00*/  IADD3.X R12, PT, PT, RZ, ~R11, RZ, P0, !PT ;  /* 0x8000000bff0c7210 */ /* 0x000fca00007fe4ff */
[----:B------:R-:W-:-:S04]  /*0f10*/  IMAD.WIDE.U32 R14, P0, R15, R12, R14 ;  /* 0x0000000c0f0e7225 */ /* 0x000fc8000780000e */
[C---:B------:R-:W-:Y:S02]  /*0f20*/  IMAD R16, R9.reuse, R12, RZ ;  /* 0x0000000c09107224 */ /* 0x040fe400078e02ff */
[----:B------:R-:W-:-:S04]  /*0f30*/  IMAD.HI.U32 R11, P1, R9, R13, R14 ;  /* 0x0000000d090b7227 */ /* 0x000fc8000782000e */
[----:B------:R-:W-:Y:S01]  /*0f40*/  IMAD.HI.U32 R12, R9, R12, RZ ;  /* 0x0000000c090c7227 */ /* 0x000fe200078e00ff */
[----:B------:R-:W-:-:S03]  /*0f50*/  IADD3 R11, P2, PT, R16, R11, RZ ;  /* 0x0000000b100b7210 */ /* 0x000fc60007f5e0ff */
[----:B------:R-:W-:Y:S02]  /*0f60*/  IMAD.X R9, R12, 0x1, R9, P0 ;  /* 0x000000010c097824 */ /* 0x000fe400000e0609 */
[----:B------:R-:W-:-:S03]  /*0f70*/  IMAD.HI.U32 R12, R11, R6, RZ ;  /* 0x000000060b0c7227 */ /* 0x000fc600078e00ff */
[----:B------:R-:W-:Y:S01]  /*0f80*/  IADD3.X R9, PT, PT, RZ, RZ, R9, P2, P1 ;  /* 0x000000ffff097210 */ /* 0x000fe200017e2409 */
[----:B------:R-:W-:Y:S02]  /*0f90*/  IMAD.MOV.U32 R13, RZ, RZ, RZ ;  /* 0x000000ffff0d7224 */ /* 0x000fe400078e00ff */
[----:B------:R-:W-:-:S04]  /*0fa0*/  IMAD.WIDE.U32 R12, R11, R7, R12 ;  /* 0x000000070b0c7225 */ /* 0x000fc800078e000c */
[C---:B------:R-:W-:Y:S02]  /*0fb0*/  IMAD R14, R9.reuse, R7, RZ ;  /* 0x00000007090e7224 */ /* 0x040fe400078e02ff */
[----:B------:R-:W-:-:S04]  /*0fc0*/  IMAD.HI.U32 R11, P0, R9, R6, R12 ;  /* 0x00000006090b7227 */ /* 0x000fc8000780000c */
[----:B------:R-:W-:Y:S01]  /*0fd0*/  IMAD.HI.U32 R9, R9, R7, RZ ;  /* 0x0000000709097227 */ /* 0x000fe200078e00ff */
[----:B------:R-:W-:-:S03]  /*0fe0*/  IADD3 R11, P1, PT, R14, R11, RZ ;  /* 0x0000000b0e0b7210 */ /* 0x000fc60007f3e0ff */
[----:B------:R-:W-:Y:S02]  /*0ff0*/  IMAD.X R9, RZ, RZ, R9, P0 ;  /* 0x000000ffff097224 */ /* 0x000fe400000e0609 */
[----:B------:R-:W-:-:S03]  /*1000*/  IMAD.WIDE.U32 R12, R11, R8, RZ ;  /* 0x000000080b0c7225 */ /* 0x000fc600078e00ff */
[----:B------:R-:W-:Y:S01]  /*1010*/  IADD3.X R9, PT, PT, RZ, R9, RZ, P1, !PT ;  /* 0x00000009ff097210 */ /* 0x000fe20000ffe4ff */
[----:B------:R-:W-:Y:S01]  /*1020*/  IMAD R11, R11, UR4, R13 ;  /* 0x000000040b0b7c24 */ /* 0x000fe2000f8e020d */
[----:B------:R-:W-:-:S03]  /*1030*/  IADD3 R13, P1, PT, -R12, R6, RZ ;  /* 0x000000060c0d7210 */ /* 0x000fc60007f3e1ff */
[-C--:B------:R-:W-:Y:S01]  /*1040*/  IMAD R6, R9, R8.reuse, R11 ;  /* 0x0000000809067224 */ /* 0x080fe200078e020b */
[----:B------:R-:W-:Y:S01]  /*1050*/  ISETP.GE.U32.AND P0, PT, R13, R8, PT ;  /* 0x000000080d00720c */ /* 0x000fe20003f06070 */
[----:B------:R-:W-:Y:S02]  /*1060*/  IMAD.MOV.U32 R11, RZ, RZ, 0x0 ;  /* 0x00000000ff0b7424 */ /* 0x000fe400078e00ff */
[----:B------:R-:W-:Y:S01]  /*1070*/  IMAD.X R9, R7, 0x1, ~R6, P1 ;  /* 0x0000000107097824 */ /* 0x000fe200008e0e06 */
[----:B------:R-:W-:-:S04]  /*1080*/  IADD3 R7, P1, PT, -R8, R13, RZ ;  /* 0x0000000d08077210 */ /* 0x000fc80007f3e1ff */
[C---:B------:R-:W-:Y:S02]  /*1090*/  ISETP.GE.U32.AND.EX P0, PT, R9.reuse, UR4, PT, P0 ;  /* 0x0000000409007c0c */ /* 0x040fe4000bf06100 */
[----:B------:R-:W-:Y:S02]  /*10a0*/  IADD3.X R12, PT, PT, R9, ~UR4, RZ, P1, !PT ;  /* 0x80000004090c7c10 */ /* 0x000fe40008ffe4ff */
[----:B------:R-:W-:Y:S02]  /*10b0*/  SEL R7, R7, R13, P0 ;  /* 0x0000000d07077207 */ /* 0x000fe40000000000 */
[----:B------:R-:W-:Y:S02]  /*10c0*/  SEL R12, R12, R9, P0 ;  /* 0x000000090c0c7207 */ /* 0x000fe40000000000 */
[----:B------:R-:W-:Y:S02]  /*10d0*/  ISETP.GE.U32.AND P0, PT, R7, R8, PT ;  /* 0x000000080700720c */ /* 0x000fe40003f06070 */
[----:B------:R-:W-:-:S02]  /*10e0*/  IADD3 R6, P2, PT, -R8, R7, RZ ;  /* 0x0000000708067210 */ /* 0x000fc40007f5e1ff */
[----:B------:R-:W-:Y:S02]  /*10f0*/  ISETP.NE.U32.AND P1, PT, R8, RZ, PT ;  /* 0x000000ff0800720c */ /* 0x000fe40003f25070 */
[C---:B------:R-:W-:Y:S02]  /*1100*/  ISETP.GE.U32.AND.EX P0, PT, R12.reuse, UR4, PT, P0 ;  /* 0x000000040c007c0c */ /* 0x040fe4000bf06100 */
[----:B------:R-:W-:Y:S02]  /*1110*/  IADD3.X R9, PT, PT, R12, ~UR4, RZ, P2, !PT ;  /* 0x800000040c097c10 */ /* 0x000fe400097fe4ff */
[----:B------:R-:W-:Y:S02]  /*1120*/  ISETP.NE.AND.EX P1, PT, RZ, UR4, PT, P1 ;  /* 0x00000004ff007c0c */ /* 0x000fe4000bf25310 */
[----:B------:R-:W-:Y:S02]  /*1130*/  SEL R8, R6, R7, P0 ;  /* 0x0000000706087207 */ /* 0x000fe40000000000 */
[----:B------:R-:W-:-:S02]  /*1140*/  SEL R9, R9, R12, P0 ;  /* 0x0000000c09097207 */ /* 0x000fc40000000000 */
[----:B------:R-:W-:Y:S02]  /*1150*/  SEL R8, R8, 0xffffffff, P1 ;  /* 0xffffffff08087807 */ /* 0x000fe40000800000 */
[----:B------:R-:W-:Y:S01]  /*1160*/  SEL R9, R9, 0xffffffff, P1 ;  /* 0xffffffff09097807 */ /* 0x000fe20000800000 */
[----:B------:R-:W-:Y:S06]  /*1170*/  RET.REL.NODEC R10 `(filter_by_residue_kernel) ;  /* 0xffffffec0aa07950 */ /* 0x000fec0003c3ffff */
.L_x_15:
[----:B------:R-:W-:-:S00]  /*1180*/  BRA `(.L_x_15) ;  /* 0xfffffffc00fc7947 */ /* 0x000fc0000383ffff */
[----:B------:R-:W-:-:S00]  /*1190*/  NOP ;  /* 0x0000000000007918 */ /* 0x000fc00000000000 */
        /* <DEDUP_REMOVED lines=14> */
.L_x_122:


//--------------------- .text.check_is_nice_kernel --------------------------
	.section	.text.check_is_nice_kernel,"ax",@progbits
	.align	128
        .global         check_is_nice_kernel
        .type           check_is_nice_kernel,@function
        .size           check_is_nice_kernel,(.L_x_123 - check_is_nice_kernel)
        .other          check_is_nice_kernel,@"STO_CUDA_ENTRY STV_DEFAULT"
check_is_nice_kernel:
.text.check_is_nice_kernel:
        /* <DEDUP_REMOVED lines=13> */
[----:B------:R-:W2:Y:S01]  /*00d0*/  LDCU UR4, c[0x0][0x398] ;  /* 0x00007300ff0477ac */ /* 0x000ea20008000800 */
[----:B------:R-:W3:Y:S01]  /*00e0*/  LDCU UR12, c[0x0][0x398] ;  /* 0x00007300ff0c77ac */ /* 0x000ee20008000800 */
[----:B------:R-:W4:Y:S01]  /*00f0*/  LDCU UR13, c[0x0][0x398] ;  /* 0x00007300ff0d77ac */ /* 0x000f220008000800 */
[----:B0-----:R-:W-:-:S04]  /*0100*/  IADD3 R8, P0, PT, R32, UR8, RZ ;  /* 0x0000000820087c10 */ /* 0x001fc8000ff1e0ff */
[----:B------:R-:W-:-:S06]  /*0110*/  IADD3.X R9, PT, PT, R2, UR9, RZ, P0, !PT ;  /* 0x0000000902097c10 */ /* 0x000fcc00087fe4ff */
[----:B-1----:R-:W5:Y:S01]  /*0120*/  LDG.E.64 R8, desc[UR6][R8.64] ;  /* 0x0000000608087981 */ /* 0x002f62000c1e1b00 */
[----:B------:R-:W-:-:S04]  /*0130*/  IADD3 R32, P0, PT, R32, UR10, RZ ;  /* 0x0000000a20207c10 */ /* 0x000fc8000ff1e0ff */
[----:B------:R-:W-:-:S06]  /*0140*/  IADD3.X R33, PT, PT, R2, UR11, RZ, P0, !PT ;  /* 0x0000000b02217c10 */ /* 0x000fcc00087fe4ff */
[----:B------:R-:W2:Y:S01]  /*0150*/  LDG.E.64 R32, desc[UR6][R32.64] ;  /* 0x0000000620207981 */ /* 0x000ea2000c1e1b00 */
[----:B------:R-:W-:Y:S01]  /*0160*/  UMOV UR5, URZ ;  /* 0x000000ff00057c82 */ /* 0x000fe20008000000 */
[----:B------:R-:W-:Y:S01]  /*0170*/  BSSY.RECONVERGENT B0, `(.L_x_16) ;  /* 0x000019d000007945 */ /* 0x000fe20003800200 */
[----:B-----5:R-:W-:-:S04]  /*0180*/  IMAD.WIDE.U32 R2, R9, R8, RZ ;  /* 0x0000000809027225 */ /* 0x020fc800078e00ff */
[----:B------:R-:W-:-:S04]  /*0190*/  IMAD.WIDE.U32 R14, R8, R8, RZ ;  /* 0x00000008080e7225 */ /* 0x000fc800078e00ff */
[----:B------:R-:W-:-:S04]  /*01a0*/  IMAD.WIDE.U32 R2, P0, R8, R9, R2 ;  /* 0x0000000908027225 */ /* 0x000fc80007800002 */
[----:B--2---:R-:W-:Y:S01]  /*01b0*/  IMAD.WIDE.U32 R4, R9, R32, RZ ;  /* 0x0000002009047225 */ /* 0x004fe200078e00ff */
[----:B------:R-:W-:Y:S02]  /*01c0*/  IADD3 R18, P3, PT, R15, R2, RZ ;  /* 0x000000020f127210 */ /* 0x000fe40007f7e0ff */
[----:B------:R-:W-:Y:S01]  /*01d0*/  MOV R6, R3 ;  /* 0x0000000300067202 */ /* 0x000fe20000000f00 */
[----:B------:R-:W-:Y:S02]  /*01e0*/  IMAD.X R7, RZ, RZ, RZ, P0 ;  /* 0x000000ffff077224 */ /* 0x000fe400000e06ff */
[----:B------:R-:W-:-:S04]  /*01f0*/  IMAD.WIDE.U32 R16, R18, R8, RZ ;  /* 0x0000000812107225 */ /* 0x000fc800078e00ff */
[----:B------:R-:W-:-:S04]  /*0200*/  IMAD.WIDE.U32 R10, R14, R8, RZ ;  /* 0x000000080e0a7225 */ /* 0x000fc800078e00ff */
[----:B------:R-:W-:-:S04]  /*0210*/  IMAD.WIDE.U32 R16, P0, R9, R14, R16 ;  /* 0x0000000e09107225 */ /* 0x000fc80007800010 */
[----:B------:R-:W-:Y:S01]  /*0220*/  IMAD R19, R33, R8, RZ ;  /* 0x0000000821137224 */ /* 0x000fe200078e02ff */
[----:B------:R-:W-:Y:S01]  /*0230*/  IADD3 R3, P1, PT, R11, R16, RZ ;  /* 0x000000100b037210 */ /* 0x000fe20007f3e0ff */
[----:B------:R-:W-:Y:S01]  /*0240*/  IMAD.WIDE.U32 R20, R8, R32, RZ ;  /* 0x0000002008147225 */ /* 0x000fe200078e00ff */
[----:B------:R-:W-:-:S03]  /*0250*/  MOV R12, R17 ;  /* 0x00000011000c7202 */ /* 0x000fc60000000f00 */
[----:B------:R-:W-:-:S04]  /*0260*/  IMAD.WIDE.U32 R4, P2, R8, R33, R4 ;  /* 0x0000002108047225 */ /* 0x000fc80007840004 */
[----:B------:R-:W-:Y:S01]  /*0270*/  IMAD.WIDE.U32 R36, R33, R32, RZ ;  /* 0x0000002021247225 */ /* 0x000fe200078e00ff */
[----:B------:R-:W-:-:S03]  /*0280*/  IADD3 RZ, P4, PT, R21, R4, RZ ;  /* 0x0000000415ff7210 */ /* 0x000fc60007f9e0ff */
[----:B------:R-:W-:Y:S02]  /*0290*/  IMAD.MOV.U32 R2, RZ, RZ, R10 ;  /* 0x000000ffff027224 */ /* 0x000fe400078e000a */
[----:B------:R-:W-:-:S04]  /*02a0*/  IMAD.WIDE.U32 R10, R32, R8, RZ ;  /* 0x00000008200a7225 */ /* 0x000fc800078e00ff */
[-C--:B------:R-:W-:Y:S02]  /*02b0*/  IMAD R19, R9, R32.reuse, R19 ;  /* 0x0000002009137224 */ /* 0x080fe400078e0213 */
[----:B------:R-:W-:Y:S02]  /*02c0*/  IMAD.X R13, RZ, RZ, RZ, P0 ;  /* 0x000000ffff0d7224 */ /* 0x000fe400000e06ff */
[----:B------:R-:W-:-:S04]  /*02d0*/  IMAD.WIDE.U32 R20, R32, R32, RZ ;  /* 0x0000002020147225 */ /* 0x000fc800078e00ff */
[----:B------:R-:W-:-:S04]  /*02e0*/  IMAD.WIDE.U32 R36, P0, R32, R33, R36 ;  /* 0x0000002120247225 */ /* 0x000fc80007800024 */
[----:B------:R-:W-:Y:S01]  /*02f0*/  IMAD.IADD R17, R11, 0x1, R19 ;  /* 0x000000010b117824 */ /* 0x000fe200078e0213 */
[----:B------:R-:W-:Y:S01]  /*0300*/  IADD3.X R31, PT, PT, RZ, RZ, RZ, P0, !PT ;  /* 0x000000ffff1f7210 */ /* 0x000fe200007fe4ff */
[----:B------:R-:W-:Y:S01]  /*0310*/  IMAD.WIDE.U32.X R22, R9, R9, R6, P3 ;  /* 0x0000000909167225 */ /* 0x000fe200018e0406 */
[----:B------:R-:W-:Y:S02]  /*0320*/  IADD3.X R7, PT, PT, RZ, RZ, RZ, P2, !PT ;  /* 0x000000ffff077210 */ /* 0x000fe400017fe4ff */
[----:B------:R-:W-:Y:S01]  /*0330*/  IADD3 RZ, P3, PT, R21, R36, RZ ;  /* 0x0000002415ff7210 */ /* 0x000fe20007f7e0ff */
[C---:B------:R-:W-:Y:S01]  /*0340*/  IMAD.SHL.U32 R11, R10.reuse, 0x2, RZ ;  /* 0x000000020a0b7824 */ /* 0x040fe200078e00ff */
[----:B------:R-:W-:Y:S01]  /*0350*/  SHF.L.U64.HI R21, R10, 0x1, R17 ;  /* 0x000000010a157819 */ /* 0x000fe20000010211 */
[----:B------:R-:W-:Y:S01]  /*0360*/  IMAD.MOV.U32 R6, RZ, RZ, R5 ;  /* 0x000000ffff067224 */ /* 0x000fe200078e0005 */
[----:B------:R-:W-:Y:S01]  /*0370*/  MOV R30, R37 ;  /* 0x00000025001e7202 */ /* 0x000fe20000000f00 */
[----:B------:R-:W-:Y:S01]  /*0380*/  IMAD.WIDE.U32 R24, R18, R32, RZ ;  /* 0x0000002012187225 */ /* 0x000fe200078e00ff */
[----:B------:R-:W-:-:S03]  /*0390*/  IADD3 R16, P2, PT, R11, R22, RZ ;  /* 0x000000160b107210 */ /* 0x000fc60007f5e0ff */
[----:B------:R-:W-:Y:S01]  /*03a0*/  IMAD.WIDE.U32.X R6, R9, R33, R6, P4 ;  /* 0x0000002109067225 */ /* 0x000fe200020e0406 */
[----:B------:R-:W-:-:S03]  /*03b0*/  ISETP.GE.U32.AND P6, PT, R16, R11, PT ;  /* 0x0000000b1000720c */ /* 0x000fc60003fc6070 */
[----:B------:R-:W-:Y:S01]  /*03c0*/  IMAD.X R22, R21, 0x1, R23, P2 ;  /* 0x0000000115167824 */ /* 0x000fe200010e0617 */
[----:B------:R-:W-:Y:S01]  /*03d0*/  SHF.L.W.U32.HI R4, R17, 0x1, R6 ;  /* 0x0000000111047819 */ /* 0x000fe20000010e06 */
[----:B------:R-:W-:Y:S01]  /*03e0*/  IMAD.WIDE.U32.X R12, R9, R18, R12, P1 ;  /* 0x00000012090c7225 */ /* 0x000fe200008e040c */
[--C-:B------:R-:W-:Y:S02]  /*03f0*/  SHF.L.W.U32.HI R5, R6, 0x1, R7.reuse ;  /* 0x0000000106057819 */ /* 0x100fe40000010e07 */
[C---:B------:R-:W-:Y:S01]  /*0400*/  ISETP.GE.U32.AND.EX P6, PT, R22.reuse, R21, PT, P6 ;  /* 0x000000151600720c */ /* 0x040fe20003fc6160 */
[----:B------:R-:W-:Y:S01]  /*0410*/  IMAD.WIDE.U32 R26, R22, R8, RZ ;  /* 0x00000008161a7225 */ /* 0x000fe200078e00ff */
[----:B------:R-:W-:Y:S02]  /*0420*/  SHF.R.U32.HI R19, RZ, 0x1f, R7 ;  /* 0x0000001fff137819 */ /* 0x000fe40000011607 */
[----:B------:R-:W-:Y:S01]  /*0430*/  SEL R17, RZ, 0x1, P6 ;  /* 0x00000001ff117807 */ /* 0x000fe20003000000 */
[----:B------:R-:W-:-:S04]  /*0440*/  IMAD.WIDE.U32 R10, R14, R32, RZ ;  /* 0x000000200e0a7225 */ /* 0x000fc800078e00ff */
[----:B------:R-:W-:-:S04]  /*0450*/  IMAD.WIDE.U32 R24, P5, R33, R14, R24 ;  /* 0x0000000e21187225 */ /* 0x000fc800078a0018 */
[----:B------:R-:W-:Y:S01]  /*0460*/  IMAD.WIDE.U32 R26, P2, R9, R16, R26 ;  /* 0x00000010091a7225 */ /* 0x000fe2000784001a */
[----:B------:R-:W-:-:S03]  /*0470*/  IADD3 RZ, P4, PT, R11, R24, RZ ;  /* 0x000000180bff7210 */ /* 0x000fc60007f9e0ff */
[----:B------:R-:W-:Y:S01]  /*0480*/  IMAD.WIDE.U32 R28, R32, R32, R4 ;  /* 0x00000020201c7225 */ /* 0x000fe200078e0004 */
[----:B------:R-:W-:-:S03]  /*0490*/  IADD3.X R21, PT, PT, RZ, RZ, RZ, P2, !PT ;  /* 0x000000ffff157210 */ /* 0x000fc600017fe4ff */
[----:B------:R-:W-:Y:S01]  /*04a0*/  IMAD.WIDE.U32 R34, R8, R16, R12 ;  /* 0x0000001008227225 */ /* 0x000fe200078e000c */
[----:B------:R-:W-:Y:S02]  /*04b0*/  IADD3 R17, P2, PT, R17, R28, RZ ;  /* 0x0000001c11117210 */ /* 0x000fe40007f5e0ff */
[----:B------:R-:W-:Y:S01]  /*04c0*/  ISETP.GE.U32.AND P0, PT, R28, R4, PT ;  /* 0x000000041c00720c */ /* 0x000fe20003f06070 */
[----:B------:R-:W-:Y:S01]  /*04d0*/  IMAD.WIDE.U32 R6, R16, R8, RZ ;  /* 0x0000000810067225 */ /* 0x000fe200078e00ff */
[----:B------:R-:W-:Y:S02]  /*04e0*/  ISETP.GE.U32.AND P1, PT, R34, R12, PT ;  /* 0x0000000c2200720c */ /* 0x000fe40003f26070 */
[----:B------:R-:W-:Y:S01]  /*04f0*/  MOV R12, R25 ;  /* 0x00000019000c7202 */ /* 0x000fe20000000f00 */
[----:B------:R-:W-:Y:S01]  /*0500*/  IMAD.IADD R11, R26, 0x1, R35 ;  /* 0x000000011a0b7824 */ /* 0x000fe200078e0223 */
[----:B------:R-:W-:Y:S01]  /*0510*/  IADD3 RZ, P6, PT, R7, R26, RZ ;  /* 0x0000001a07ff7210 */ /* 0x000fe20007fde0ff */
[----:B------:R-:W-:-:S02]  /*0520*/  IMAD.MOV.U32 R10, RZ, RZ, R34 ;  /* 0x000000ffff0a7224 */ /* 0x000fc400078e0022 */
[----:B------:R-:W-:Y:S01]  /*0530*/  IMAD.IADD R29, R36, 0x1, R29 ;  /* 0x00000001241d7824 */ /* 0x000fe200078e021d */
[----:B------:R-:W-:Y:S01]  /*0540*/  ISETP.GE.U32.AND.EX P1, PT, R11, R13, PT, P1 ;  /* 0x0000000d0b00720c */ /* 0x000fe20003f26110 */
[----:B------:R-:W-:-:S03]  /*0550*/  IMAD.WIDE.U32 R6, R32, R14, R10 ;  /* 0x0000000e20067225 */ /* 0x000fc600078e000a */
[----:B------:R-:W-:Y:S01]  /*0560*/  ISETP.GE.U32.AND.EX P0, PT, R29, R5, PT, P0 ;  /* 0x000000051d00720c */ /* 0x000fe20003f06100 */
[----:B------:R-:W-:Y:S02]  /*0570*/  IMAD.X R23, RZ, RZ, R29, P2 ;  /* 0x000000ffff177224 */ /* 0x000fe400010e061d */
[----:B------:R-:W-:Y:S01]  /*0580*/  IMAD.IADD R4, R24, 0x1, R7 ;  /* 0x0000000118047824 */ /* 0x000fe200078e0207 */
[----:B------:R-:W-:Y:S01]  /*0590*/  SEL R5, RZ, 0x1, P0 ;  /* 0x00000001ff057807 */ /* 0x000fe20000000000 */
[----:B------:R-:W-:-:S04]  /*05a0*/  IMAD.WIDE.U32 R24, R23, R8, RZ ;  /* 0x0000000817187225 */ /* 0x000fc800078e00ff */
[----:B------:R-:W-:Y:S02]  /*05b0*/  IMAD.X R13, RZ, RZ, RZ, P5 ;  /* 0x000000ffff0d7224 */ /* 0x000fe400028e06ff */
[----:B------:R-:W-:Y:S02]  /*05c0*/  IMAD.MOV.U32 R20, RZ, RZ, R27 ;  /* 0x000000ffff147224 */ /* 0x000fe400078e001b */
[----:B------:R-:W-:-:S04]  /*05d0*/  IMAD.WIDE.U32.X R12, R33, R18, R12, P4 ;  /* 0x00000012210c7225 */ /* 0x000fc800020e040c */
[----:B------:R-:W-:-:S04]  /*05e0*/  IMAD.WIDE.U32.X R20, R9, R22, R20, P6 ;  /* 0x0000001609147225 */ /* 0x000fc800030e0414 */
[----:B------:R-:W-:-:S04]  /*05f0*/  IMAD.WIDE.U32 R24, P4, R9, R17, R24 ;  /* 0x0000001109187225 */ /* 0x000fc80007880018 */
[----:B------:R-:W-:-:S04]  /*0600*/  IMAD.WIDE.U32 R26, R17, R8, RZ ;  /* 0x00000008111a7225 */ /* 0x000fc800078e00ff */
[----:B------:R-:W-:Y:S01]  /*0610*/  IMAD.WIDE.U32.X R30, R33, R33, R30, P3 ;  /* 0x00000021211e7225 */ /* 0x000fe200018e041e */
[----:B------:R-:W-:Y:S02]  /*0620*/  IADD3 R10, P2, P6, R12, R26, R20 ;  /* 0x0000001a0c0a7210 */ /* 0x000fe40007e5e014 */
[----:B------:R-:W-:-:S04]  /*0630*/  IADD3 R7, P5, PT, R27, R24, RZ ;  /* 0x000000181b077210 */ /* 0x000fc80007fbe0ff */
[----:B------:R-:W-:Y:S01]  /*0640*/  IADD3.X R12, PT, PT, R13, R7, R21, P2, P6 ;  /* 0x000000070d0c7210 */ /* 0x000fe200017ec415 */
[----:B------:R-:W-:Y:S01]  /*0650*/  IMAD.WIDE.U32 R20, R22, R32, RZ ;  /* 0x0000002016147225 */ /* 0x000fe200078e00ff */
[----:B------:R-:W-:Y:S02]  /*0660*/  ISETP.GE.U32.AND P6, PT, R6, R34, PT ;  /* 0x000000220600720c */ /* 0x000fe40003fc6070 */
[----:B------:R-:W-:Y:S01]  /*0670*/  ISETP.GE.U32.AND P2, PT, R17, R28, PT ;  /* 0x0000001c1100720c */ /* 0x000fe20003f46070 */
[----:B------:R-:W-:Y:S01]  /*0680*/  IMAD.WIDE.U32 R34, R16, R32, RZ ;  /* 0x0000002010227225 */ /* 0x000fe200078e00ff */
[----:B------:R-:W-:Y:S02]  /*0690*/  ISETP.GE.U32.AND.EX P6, PT, R4, R11, PT, P6 ;  /* 0x0000000b0400720c */ /* 0x000fe40003fc6160 */
[----:B------:R-:W-:Y:S01]  /*06a0*/  ISETP.GE.U32.AND.EX P2, PT, R23, R29, PT, P2 ;  /* 0x0000001d1700720c */ /* 0x000fe20003f46120 */
[----:B------:R-:W-:Y:S01]  /*06b0*/  IMAD.WIDE.U32 R20, P3, R33, R16, R20 ;  /* 0x0000001021147225 */ /* 0x000fe20007860014 */
[----:B------:R-:W-:-:S02]  /*06c0*/  SEL R13, RZ, 0x1, P1 ;  /* 0x00000001ff0d7807 */ /* 0x000fc40000800000 */
[----:B------:R-:W-:Y:S01]  /*06d0*/  SEL R11, RZ, 0x1, P6 ;  /* 0x00000001ff0b7807 */ /* 0x000fe20003000000 */
[----:B------:R-:W-:Y:S01]  /*06e0*/  IMAD.MOV.U32 R34, RZ, RZ, R25 ;  /* 0x000000ffff227224 */ /* 0x000fe200078e0019 */
[----:B------:R-:W-:Y:S01]  /*06f0*/  IADD3 RZ, P0, PT, R35, R20, RZ ;  /* 0x0000001423ff7210 */ /* 0x000fe20007f1e0ff */
[----:B------:R-:W-:Y:S01]  /*0700*/  IMAD.X R35, RZ, RZ, RZ, P4 ;  /* 0x000000ffff237224 */ /* 0x000fe200020e06ff */
[----:B------:R-:W-:Y:S01]  /*0710*/  IADD3.X R29, PT, PT, RZ, RZ, RZ, P3, !PT ;  /* 0x000000ffff1d7210 */ /* 0x000fe20001ffe4ff */
[----:B------:R-:W-:Y:S01]  /*0720*/  IMAD.MOV.U32 R28, RZ, RZ, R21 ;  /* 0x000000ffff1c7224 */ /* 0x000fe200078e0015 */
[----:B------:R-:W-:Y:S01]  /*0730*/  IADD3 R5, P3, P4, R5, R19, R30 ;  /* 0x0000001305057210 */ /* 0x000fe20007c7e01e */
[----:B------:R-:W-:Y:S01]  /*0740*/  IMAD.WIDE.U32.X R34, R9, R23, R34, P5 ;  /* 0x0000001709227225 */ /* 0x000fe200028e0422 */
[----:B------:R-:W-:Y:S02]  /*0750*/  SEL R24, RZ, 0x1, P2 ;  /* 0x00000001ff187807 */ /* 0x000fe40001000000 */
[----:B------:R-:W-:Y:S01]  /*0760*/  IADD3 R10, P6, P1, R11, R10, R13 ;  /* 0x0000000a0b0a7210 */ /* 0x000fe200079de00d */
[----:B------:R-:W-:Y:S01]  /*0770*/  IMAD.WIDE.U32.X R28, R33, R22, R28, P0 ;  /* 0x00000016211c7225 */ /* 0x000fe200000e041c */
[----:B------:R-:W-:-:S02]  /*0780*/  IADD3.X R25, PT, PT, RZ, RZ, R31, P3, P4 ;  /* 0x000000ffff197210 */ /* 0x000fc40001fe841f */
[----:B------:R-:W-:Y:S02]  /*0790*/  IADD3 R24, P3, PT, R5, R24, RZ ;  /* 0x0000001805187210 */ /* 0x000fe40007f7e0ff */
[----:B------:R-:W-:Y:S02]  /*07a0*/  LOP3.LUT R5, R17, R16, R14, 0xfe, !PT ;  /* 0x0000001011057212 */ /* 0x000fe400078efe0e */
[----:B------:R-:W-:Y:S01]  /*07b0*/  IADD3 R28, P0, PT, R34, R28, RZ ;  /* 0x0000001c221c7210 */ /* 0x000fe20007f1e0ff */
[----:B------:R-:W-:Y:S01]  /*07c0*/  IMAD.X R25, RZ, RZ, R25, P3 ;  /* 0x000000ffff197224 */ /* 0x000fe200018e0619 */
[----:B------:R-:W-:Y:S02]  /*07d0*/  IADD3.X R11, PT, PT, RZ, R12, RZ, P6, P1 ;  /* 0x0000000cff0b7210 */ /* 0x000fe400037e24ff */
[----:B------:R-:W-:Y:S01]  /*07e0*/  LOP3.LUT P2, RZ, R5, R24, RZ, 0xfc, !PT ;  /* 0x0000001805ff7212 */ /* 0x000fe2000784fcff */
[----:B------:R-:W-:Y:S01]  /*07f0*/  IMAD R5, R23, R32, RZ ;  /* 0x0000002017057224 */ /* 0x000fe200078e02ff */
[----:B------:R-:W-:Y:S01]  /*0800*/  IADD3.X R29, PT, PT, R35, R29, RZ, P0, !PT ;  /* 0x0000001d231d7210 */ /* 0x000fe200007fe4ff */
[----:B------:R-:W-:Y:S01]  /*0810*/  IMAD.WIDE.U32 R12, R32, R16, R10 ;  /* 0x00000010200c7225 */ /* 0x000fe200078e000a */
[----:B------:R-:W-:-:S03]  /*0820*/  ISETP.GE.U32.AND P0, PT, R10, R26, PT ;  /* 0x0000001a0a00720c */ /* 0x000fc60003f06070 */
[-C--:B------:R-:W-:Y:S01]  /*0830*/  IMAD R19, R33, R17.reuse, R5 ;  /* 0x0000001121137224 */ /* 0x080fe200078e0205 */
[----:B------:R-:W-:Y:S01]  /*0840*/  ISETP.GE.U32.AND P1, PT, R12, R10, PT ;  /* 0x0000000a0c00720c */ /* 0x000fe20003f26070 */
[----:B------:R-:W-:Y:S01]  /*0850*/  IMAD.WIDE.U32 R28, R32, R17, R28 ;  /* 0x00000011201c7225 */ /* 0x000fe200078e001c */
[----:B------:R-:W-:Y:S02]  /*0860*/  ISETP.GE.U32.AND.EX P0, PT, R11, R7, PT, P0 ;  /* 0x000000070b00720c */ /* 0x000fe40003f06100 */
[----:B------:R-:W-:Y:S01]  /*0870*/  LOP3.LUT R10, R23, R22, R18, 0xfe, !PT ;  /* 0x00000016170a7212 */ /* 0x000fe200078efe12 */
[----:B------:R-:W-:Y:S01]  /*0880*/  IMAD.IADD R5, R20, 0x1, R13 ;  /* 0x0000000114057824 */ /* 0x000fe200078e020d */
[----:B------:R-:W-:Y:S01]  /*0890*/  IADD3 R29, PT, PT, R29, R19, RZ ;  /* 0x000000131d1d7210 */ /* 0x000fe20007ffe0ff */
[----:B------:R-:W-:Y:S01]  /*08a0*/  IMAD R7, R25, R8, RZ ;  /* 0x0000000819077224 */ /* 0x000fe200078e02ff */
[----:B------:R-:W-:Y:S02]  /*08b0*/  SEL R13, RZ, 0x1, P0 ;  /* 0x00000001ff0d7807 */ /* 0x000fe40000000000 */
[----:B------:R-:W-:Y:S01]  /*08c0*/  LOP3.LUT P0, RZ, R10, R25, RZ, 0xfc, P2 ;  /* 0x000000190aff7212 */ /* 0x000fe2000100fcff */
[-C--:B------:R-:W-:Y:S01]  /*08d0*/  IMAD R19, R9, R24.reuse, R7 ;  /* 0x0000001809137224 */ /* 0x080fe200078e0207 */
[----:B------:R-:W-:Y:S01]  /*08e0*/  ISETP.GE.U32.AND.EX P1, PT, R5, R11, PT, P1 ;  /* 0x0000000b0500720c */ /* 0x000fe20003f26110 */
[----:B------:R-:W-:-:S03]  /*08f0*/  IMAD.WIDE.U32 R8, R8, R24, R28 ;  /* 0x0000001808087225 */ /* 0x000fc600078e001c */
[----:B------:R-:W-:Y:S01]  /*0900*/  SEL R11, RZ, 0x1, P1 ;  /* 0x00000001ff0b7807 */ /* 0x000fe20000800000 */
[----:B------:R-:W-:Y:S02]  /*0910*/  IMAD.MOV.U32 R7, RZ, RZ, R12 ;  /* 0x000000ffff077224 */ /* 0x000fe400078e000c */
[----:B------:R-:W-:Y:S01]  /*0920*/  IMAD.MOV.U32 R12, RZ, RZ, RZ ;  /* 0x000000ffff0c7224 */ /* 0x000fe200078e00ff */
[----:B------:R-:W-:Y:S01]  /*0930*/  IADD3 R8, P1, P2, R11, R8, R13 ;  /* 0x000000080b087210 */ /* 0x000fe20007a3e00d */
[----:B------:R-:W-:Y:S02]  /*0940*/  IMAD.IADD R13, R9, 0x1, R19 ;  /* 0x00000001090d7824 */ /* 0x000fe400078e0213 */
[----:B------:R-:W-:Y:S01]  /*0950*/  HFMA2 R9, -RZ, RZ, 0, 0 ;  /* 0x00000000ff097431 */ /* 0x000fe200000001ff */
[----:B------:R-:W-:Y:S02]  /*0960*/  CS2R R10, SRZ ;  /* 0x00000000000a7805 */ /* 0x000fe4000001ff00 */
[----:B------:R-:W-:Y:S01]  /*0970*/  IADD3.X R13, PT, PT, RZ, R13, RZ, P1, P2 ;  /* 0x0000000dff0d7210 */ /* 0x000fe20000fe44ff */
[----:B---34-:R-:W-:Y:S06]  /*0980*/  @!P0 BRA `(.L_x_17) ;  /* 0x00000010006c8947 */ /* 0x018fec0003800000 */
[----:B------:R-:W-:Y:S01]  /*0990*/  IMAD.MOV.U32 R15, RZ, RZ, R18 ;  /* 0x000000ffff0f7224 */ /* 0x000fe200078e0012 */
[----:B------:R-:W-:Y:S02]  /*09a0*/  CS2R R10, SRZ ;  /* 0x00000000000a7805 */ /* 0x000fe4000001ff00 */
[----:B------:R-:W-:Y:S01]  /*09b0*/  MOV R12, RZ ;  /* 0x000000ff000c7202 */ /* 0x000fe20000000f00 */
[----:B------:R-:W-:-:S07]  /*09c0*/  IMAD.MOV.U32 R9, RZ, RZ, RZ ;  /* 0x000000ffff097224 */ /* 0x000fce00078e00ff */
.L_x_43:
[----:B------:R-:W-:Y:S01]  /*09d0*/  IMAD.U32 R20, RZ, RZ, UR12 ;  /* 0x0000000cff147e24 */ /* 0x000fe2000f8e00ff */
[----:B------:R-:W-:Y:S03]  /*09e0*/  BSSY.RECONVERGENT B1, `(.L_x_18) ;  /* 0x000002e000017945 */ /* 0x000fe60003800200 */
[----:B------:R-:W0:Y:S08]  /*09f0*/  I2F.U32.RP R21, R20 ;  /* 0x0000001400157306 */ /* 0x000e300000209000 */
[----:B0-----:R-:W0:Y:S02]  /*0a00*/  MUFU.RCP R21, R21 ;  /* 0x0000001500157308 */ /* 0x001e240000001000 */
[----:B0-----:R-:W-:-:S06]  /*0a10*/  IADD3 R18, PT, PT, R21, 0xffffffe, RZ ;  /* 0x0ffffffe15127810 */ /* 0x001fcc0007ffe0ff */
[----:B------:R0:W1:Y:S02]  /*0a20*/  F2I.FTZ.U32.TRUNC.NTZ R19, R18 ;  /* 0x0000001200137305 */ /* 0x000064000021f000 */
[----:B0-----:R-:W-:Y:S02]  /*0a30*/  IMAD.MOV.U32 R18, RZ, RZ, RZ ;  /* 0x000000ffff127224 */ /* 0x001fe400078e00ff */
[----:B-1----:R-:W-:-:S04]  /*0a40*/  IMAD R26, R19, R20, RZ ;  /* 0x00000014131a7224 */ /* 0x002fc800078e02ff */
[----:B------:R-:W-:-:S04]  /*0a50*/  IMAD.MOV R27, RZ, RZ, -R26 ;  /* 0x000000ffff1b7224 */ /* 0x000fc800078e0a1a */
[----:B------:R-:W-:Y:S01]  /*0a60*/  IMAD.HI.U32 R19, R19, R27, R18 ;  /* 0x0000001b13137227 */ /* 0x000fe200078e0012 */
[----:B------:R-:W-:-:S05]  /*0a70*/  LOP3.LUT R18, RZ, R20, RZ, 0x33, !PT ;  /* 0x00000014ff127212 */ /* 0x000fca00078e33ff */
[----:B------:R-:W-:-:S05]  /*0a80*/  IMAD.HI.U32 R29, R19, R25, RZ ;  /* 0x00000019131d7227 */ /* 0x000fca00078e00ff */
[----:B------:R-:W-:-:S05]  /*0a90*/  IADD3 R27, PT, PT, -R29, RZ, RZ ;  /* 0x000000ff1d1b7210 */ /* 0x000fca0007ffe1ff */
[----:B------:R-:W-:-:S05]  /*0aa0*/  IMAD R27, R20, R27, R25 ;  /* 0x0000001b141b7224 */ /* 0x000fca00078e0219 */
[----:B------:R-:W-:-:S13]  /*0ab0*/  ISETP.GE.U32.AND P0, PT, R27, R20, PT ;  /* 0x000000141b00720c */ /* 0x000fda0003f06070 */
[----:B------:R-:W-:Y:S02]  /*0ac0*/  @P0 IMAD.IADD R27, R27, 0x1, -R20 ;  /* 0x000000011b1b0824 */ /* 0x000fe400078e0a14 */
[----:B------:R-:W-:Y:S01]  /*0ad0*/  @P0 VIADD R29, R29, 0x1 ;  /* 0x000000011d1d0836 */ /* 0x000fe20000000000 */
[----:B------:R-:W-:Y:S02]  /*0ae0*/  ISETP.NE.U32.AND P0, PT, R20, RZ, PT ;  /* 0x000000ff1400720c */ /* 0x000fe40003f05070 */
[----:B------:R-:W-:-:S13]  /*0af0*/  ISETP.GE.U32.AND P1, PT, R27, R20, PT ;  /* 0x000000141b00720c */ /* 0x000fda0003f26070 */
[----:B------:R-:W-:-:S04]  /*0b00*/  @P1 IADD3 R29, PT, PT, R29, 0x1, RZ ;  /* 0x000000011d1d1810 */ /* 0x000fc80007ffe0ff */
[----:B------:R-:W-:-:S05]  /*0b10*/  SEL R29, R18, R29, !P0 ;  /* 0x0000001d121d7207 */ /* 0x000fca0004000000 */
[----:B------:R-:W-:-:S04]  /*0b20*/  IMAD.MOV R21, RZ, RZ, -R29 ;  /* 0x000000ffff157224 */ /* 0x000fc800078e0a1d */
[----:B------:R-:W-:-:S05]  /*0b30*/  IMAD R28, R20, R21, R25 ;  /* 0x00000015141c7224 */ /* 0x000fca00078e0219 */
[----:B------:R-:W-:-:S13]  /*0b40*/  ISETP.NE.U32.AND P1, PT, R28, RZ, PT ;  /* 0x000000ff1c00720c */ /* 0x000fda0003f25070 */
[----:B------:R-:W-:Y:S05]  /*0b50*/  @P1 BRA `(.L_x_19) ;  /* 0x0000000000381947 */ /* 0x000fea0003800000 */
[----:B------:R-:W-:-:S04]  /*0b60*/  IMAD.HI.U32 R19, R19, R24, RZ ;  /* 0x0000001813137227 */ /* 0x000fc800078e00ff */
[----:B------:R-:W-:Y:S02]  /*0b70*/  IMAD.MOV R21, RZ, RZ, -R19 ;  /* 0x000000ffff157224 */ /* 0x000fe400078e0a13 */
[----:B------:R-:W-:Y:S02]  /*0b80*/  IMAD.MOV.U32 R25, RZ, RZ, RZ ;  /* 0x000000ffff197224 */ /* 0x000fe400078e00ff */
[----:B------:R-:W-:-:S05]  /*0b90*/  IMAD R21, R20, R21, R24 ;  /* 0x0000001514157224 */ /* 0x000fca00078e0218 */
[----:B------:R-:W-:-:S13]  /*0ba0*/  ISETP.GE.U32.AND P1, PT, R21, R20, PT ;  /* 0x000000141500720c */ /* 0x000fda0003f26070 */
[----:B------:R-:W-:Y:S01]  /*0bb0*/  @P1 IADD3 R21, PT, PT, R21, -R20, RZ ;  /* 0x8000001415151210 */ /* 0x000fe20007ffe0ff */
[----:B------:R-:W-:-:S03]  /*0bc0*/  @P1 VIADD R19, R19, 0x1 ;  /* 0x0000000113131836 */ /* 0x000fc60000000000 */
[----:B------:R-:W-:-:S13]  /*0bd0*/  ISETP.GE.U32.AND P2, PT, R21, R20, PT ;  /* 0x000000141500720c */ /* 0x000fda0003f46070 */
[----:B------:R-:W-:-:S05]  /*0be0*/  @P2 VIADD R19, R19, 0x1 ;  /* 0x0000000113132836 */ /* 0x000fca0000000000 */
[----:B------:R-:W-:-:S04]  /*0bf0*/  SEL R18, R18, R19, !P0 ;  /* 0x0000001312127207 */ /* 0x000fc80004000000 */
[----:B------:R-:W-:-:S05]  /*0c00*/  IADD3 R19, PT, PT, -R18, RZ, RZ ;  /* 0x000000ff12137210 */ /* 0x000fca0007ffe1ff */
[----:B------:R-:W-:Y:S02]  /*0c10*/  IMAD R28, R20, R19, R24 ;  /* 0x00000013141c7224 */ /* 0x000fe400078e0218 */
[----:B------:R-:W-:Y:S01]  /*0c20*/  IMAD.MOV.U32 R24, RZ, RZ, R18 ;  /* 0x000000ffff187224 */ /* 0x000fe200078e0012 */
[----:B------:R-:W-:Y:S06]  /*0c30*/  BRA `(.L_x_20) ;  /* 0x0000000000207947 */ /* 0x000fec0003800000 */
.L_x_19:
[----:B------:R-:W-:Y:S02]  /*0c40*/  MOV R27, R24 ;  /* 0x00000018001b7202 */ /* 0x000fe40000000f00 */
[----:B------:R-:W-:-:S07]  /*0c50*/  MOV R26, 0xc70 ;  /* 0x00000c70001a7802 */ /* 0x000fce0000000f00 */
[----:B------:R-:W-:Y:S05]  /*0c60*/  CALL.REL.NOINC `($__internal_1_$__cuda_sm20_div_u64) ;  /* 0x0000002000807944 */ /* 0x000fea0003c00000 */
[----:B------:R-:W-:Y:S02]  /*0c70*/  IMAD.MOV R21, RZ, RZ, -R18 ;  /* 0x000000ffff157224 */ /* 0x000fe400078e0a12 */
[----:B------:R-:W-:Y:S02]  /*0c80*/  IMAD.U32 R20, RZ, RZ, UR12 ;  /* 0x0000000cff147e24 */ /* 0x000fe4000f8e00ff */
[----:B------:R-:W-:Y:S02]  /*0c90*/  IMAD.MOV.U32 R25, RZ, RZ, R19 ;  /* 0x000000ffff197224 */ /* 0x000fe400078e0013 */
[----:B------:R-:W-:Y:S01]  /*0ca0*/  IMAD R28, R21, R20, R24 ;  /* 0x00000014151c7224 */ /* 0x000fe200078e0218 */
[----:B------:R-:W-:-:S07]  /*0cb0*/  MOV R24, R18 ;  /* 0x0000001200187202 */ /* 0x000fce0000000f00 */
.L_x_20:
[----:B------:R-:W-:Y:S05]  /*0cc0*/  BSYNC.RECONVERGENT B1 ;  /* 0x0000000000017941 */ /* 0x000fea0003800200 */
.L_x_18:
[----:B------:R-:W-:Y:S01]  /*0cd0*/  ISETP.NE.U32.AND P0, PT, R28, RZ, PT ;  /* 0x000000ff1c00720c */ /* 0x000fe20003f05070 */
[----:B------:R-:W-:Y:S01]  /*0ce0*/  BSSY.RECONVERGENT B1, `(.L_x_21) ;  /* 0x000001f000017945 */ /* 0x000fe20003800200 */
[----:B------:R-:W-:-:S11]  /*0cf0*/  LOP3.LUT R25, R25, R29, RZ, 0xfc, !PT ;  /* 0x0000001d19197212 */ /* 0x000fd600078efcff */
[----:B------:R-:W-:Y:S05]  /*0d00*/  @P0 BRA `(.L_x_22) ;  /* 0x0000000000540947 */ /* 0x000fea0003800000 */
[----:B------:R-:W0:Y:S01]  /*0d10*/  I2F.U32.RP R21, R20 ;  /* 0x0000001400157306 */ /* 0x000e220000209000 */
[----:B------:R-:W-:-:S07]  /*0d20*/  ISETP.NE.U32.AND P2, PT, R20, RZ, PT ;  /* 0x000000ff1400720c */ /* 0x000fce0003f45070 */
[----:B0-----:R-:W0:Y:S02]  /*0d30*/  MUFU.RCP R21, R21 ;  /* 0x0000001500157308 */ /* 0x001e240000001000 */
[----:B0-----:R-:W-:-:S06]  /*0d40*/  VIADD R18, R21, 0xffffffe ;  /* 0x0ffffffe15127836 */ /* 0x001fcc0000000000 */
[----:B------:R0:W1:Y:S02]  /*0d50*/  F2I.FTZ.U32.TRUNC.NTZ R19, R18 ;  /* 0x0000001200137305 */ /* 0x000064000021f000 */
[----:B0-----:R-:W-:Y:S01]  /*0d60*/  IMAD.MOV.U32 R18, RZ, RZ, RZ ;  /* 0x000000ffff127224 */ /* 0x001fe200078e00ff */
[----:B-1----:R-:W-:-:S05]  /*0d70*/  IADD3 R27, PT, PT, RZ, -R19, RZ ;  /* 0x80000013ff1b7210 */ /* 0x002fca0007ffe0ff */
[----:B------:R-:W-:-:S04]  /*0d80*/  IMAD R27, R27, R20, RZ ;  /* 0x000000141b1b7224 */ /* 0x000fc800078e02ff */
[----:B------:R-:W-:-:S06]  /*0d90*/  IMAD.HI.U32 R26, R19, R27, R18 ;  /* 0x0000001b131a7227 */ /* 0x000fcc00078e0012 */
[----:B------:R-:W-:-:S04]  /*0da0*/  IMAD.HI.U32 R29, R26, R23, RZ ;  /* 0x000000171a1d7227 */ /* 0x000fc800078e00ff */
[----:B------:R-:W-:-:S04]  /*0db0*/  IMAD.MOV R19, RZ, RZ, -R29 ;  /* 0x000000ffff137224 */ /* 0x000fc800078e0a1d */
[----:B------:R-:W-:-:S05]  /*0dc0*/  IMAD R19, R20, R19, R23 ;  /* 0x0000001314137224 */ /* 0x000fca00078e0217 */
[----:B------:R-:W-:-:S13]  /*0dd0*/  ISETP.GE.U32.AND P0, PT, R19, R20, PT ;  /* 0x000000141300720c */ /* 0x000fda0003f06070 */
[----:B------:R-:W-:Y:S01]  /*0de0*/  @P0 IADD3 R19, PT, PT, R19, -R20, RZ ;  /* 0x8000001413130210 */ /* 0x000fe20007ffe0ff */
[----:B------:R-:W-:-:S03]  /*0df0*/  @P0 VIADD R29, R29, 0x1 ;  /* 0x000000011d1d0836 */ /* 0x000fc60000000000 */
[----:B------:R-:W-:-:S13]  /*0e00*/  ISETP.GE.U32.AND P1, PT, R19, R20, PT ;  /* 0x000000141300720c */ /* 0x000fda0003f26070 */
[----:B------:R-:W-:Y:S01]  /*0e10*/  @P1 VIADD R29, R29, 0x1 ;  /* 0x000000011d1d1836 */ /* 0x000fe20000000000 */
[----:B------:R-:W-:-:S04]  /*0e20*/  @!P2 LOP3.LUT R29, RZ, R20, RZ, 0x33, !PT ;  /* 0x00000014ff1da212 */ /* 0x000fc800078e33ff */
[----:B------:R-:W-:-:S05]  /*0e30*/  IADD3 R28, PT, PT, -R29, RZ, RZ ;  /* 0x000000ff1d1c7210 */ /* 0x000fca0007ffe1ff */
[----:B------:R-:W-:Y:S01]  /*0e40*/  IMAD R28, R20, R28, R23 ;  /* 0x0000001c141c7224 */ /* 0x000fe200078e0217 */
[----:B------:R-:W-:Y:S06]  /*0e50*/  BRA `(.L_x_23) ;  /* 0x00000000001c7947 */ /* 0x000fec0003800000 */
.L_x_22:
[----:B------:R-:W-:Y:S01]  /*0e60*/  IMAD.MOV.U32 R27, RZ, RZ, R23 ;  /* 0x000000ffff1b7224 */ /* 0x000fe200078e0017 */
[----:B------:R-:W-:-:S07]  /*0e70*/  MOV R26, 0xe90 ;  /* 0x00000e90001a7802 */ /* 0x000fce0000000f00 */
[----:B------:R-:W-:Y:S05]  /*0e80*/  CALL.REL.NOINC `($__internal_1_$__cuda_sm20_div_u64) ;  /* 0x0000001c00f87944 */ /* 0x000fea0003c00000 */
[----:B------:R-:W-:Y:S01]  /*0e90*/  MOV R20, UR12 ;  /* 0x0000000c00147c02 */ /* 0x000fe20008000f00 */
[--C-:B------:R-:W-:Y:S02]  /*0ea0*/  IMAD.MOV R28, RZ, RZ, -R18.reuse ;  /* 0x000000ffff1c7224 */ /* 0x100fe400078e0a12 */
[----:B------:R-:W-:Y:S02]  /*0eb0*/  IMAD.MOV.U32 R29, RZ, RZ, R18 ;  /* 0x000000ffff1d7224 */ /* 0x000fe400078e0012 */
[----:B------:R-:W-:-:S07]  /*0ec0*/  IMAD R28, R28, R20, R23 ;  /* 0x000000141c1c7224 */ /* 0x000fce00078e0217 */
.L_x_23:
[----:B------:R-:W-:Y:S05]  /*0ed0*/  BSYNC.RECONVERGENT B1 ;  /* 0x0000000000017941 */ /* 0x000fea0003800200 */
.L_x_21:
[----:B------:R-:W-:Y:S01]  /*0ee0*/  ISETP.NE.U32.AND P0, PT, R28, RZ, PT ;  /* 0x000000ff1c00720c */ /* 0x000fe20003f05070 */
[----:B------:R-:W-:-:S12]  /*0ef0*/  BSSY.RECONVERGENT B1, `(.L_x_24) ;  /* 0x000001e000017945 */ /* 0x000fd80003800200 */
[----:B------:R-:W-:Y:S05]  /*0f00*/  @P0 BRA `(.L_x_25) ;  /* 0x0000000000580947 */ /* 0x000fea0003800000 */
[----:B------:R-:W0:Y:S01]  /*0f10*/  I2F.U32.RP R21, R20 ;  /* 0x0000001400157306 */ /* 0x000e220000209000 */
[----:B------:R-:W-:Y:S01]  /*0f20*/  IMAD.MOV.U32 R18, RZ, RZ, RZ ;  /* 0x000000ffff127224 */ /* 0x000fe200078e00ff */
[----:B------:R-:W-:-:S06]  /*0f30*/  ISETP.NE.U32.AND P2, PT, R20, RZ, PT ;  /* 0x000000ff1400720c */ /* 0x000fcc0003f45070 */
[----:B0-----:R-:W0:Y:S02]  /*0f40*/  MUFU.RCP R21, R21 ;  /* 0x0000001500157308 */ /* 0x001e240000001000 */
[----:B0-----:R-:W-:-:S06]  /*0f50*/  VIADD R23, R21, 0xffffffe ;  /* 0x0ffffffe15177836 */ /* 0x001fcc0000000000 */
[----:B------:R-:W0:Y:S02]  /*0f60*/  F2I.FTZ.U32.TRUNC.NTZ R19, R23 ;  /* 0x0000001700137305 */ /* 0x000e24000021f000 */
[----:B0-----:R-:W-:-:S05]  /*0f70*/  IADD3 R27, PT, PT, RZ, -R19, RZ ;  /* 0x80000013ff1b7210 */ /* 0x001fca0007ffe0ff */
        /* <DEDUP_REMOVED lines=8> */
[----:B------:R-:W-:Y:S01]  /*1000*/  ISETP.GE.U32.AND P1, PT, R19, R20, PT ;  /* 0x000000141300720c */ /* 0x000fe20003f26070 */
[----:B------:R-:W-:-:S12]  /*1010*/  IMAD.MOV.U32 R19, RZ, RZ, RZ ;  /* 0x000000ffff137224 */ /* 0x000fd800078e00ff */
[----:B------:R-:W-:Y:S01]  /*1020*/  @P1 VIADD R18, R18, 0x1 ;  /* 0x0000000112121836 */ /* 0x000fe20000000000 */
[----:B------:R-:W-:-:S04]  /*1030*/  @!P2 LOP3.LUT R18, RZ, R20, RZ, 0x33, !PT ;  /* 0x00000014ff12a212 */ /* 0x000fc800078e33ff */
[----:B------:R-:W-:-:S05]  /*1040*/  IADD3 R28, PT, PT, -R18, RZ, RZ ;  /* 0x000000ff121c7210 */ /* 0x000fca0007ffe1ff */
[----:B------:R-:W-:Y:S01]  /*1050*/  IMAD R28, R20, R28, R17 ;  /* 0x0000001c141c7224 */ /* 0x000fe200078e0211 */
[----:B------:R-:W-:Y:S06]  /*1060*/  BRA `(.L_x_26) ;  /* 0x0000000000187947 */ /* 0x000fec0003800000 */
.L_x_25:
[----:B------:R-:W-:Y:S01]  /*1070*/  IMAD.MOV.U32 R27, RZ, RZ, R17 ;  /* 0x000000ffff1b7224 */ /* 0x000fe200078e0011 */
[----:B------:R-:W-:-:S07]  /*1080*/  MOV R26, 0x10a0 ;  /* 0x000010a0001a7802 */ /* 0x000fce0000000f00 */
[----:B------:R-:W-:Y:S05]  /*1090*/  CALL.REL.NOINC `($__internal_1_$__cuda_sm20_div_u64) ;  /* 0x0000001c00747944 */ /* 0x000fea0003c00000 */
[----:B------:R-:W-:Y:S01]  /*10a0*/  IADD3 R28, PT, PT, -R18, RZ, RZ ;  /* 0x000000ff121c7210 */ /* 0x000fe20007ffe1ff */
[----:B------:R-:W-:-:S04]  /*10b0*/  IMAD.U32 R20, RZ, RZ, UR12 ;  /* 0x0000000cff147e24 */ /* 0x000fc8000f8e00ff */
[----:B------:R-:W-:-:S07]  /*10c0*/  IMAD R28, R28, R20, R17 ;  /* 0x000000141c1c7224 */ /* 0x000fce00078e0211 */
.L_x_26:
[----:B------:R-:W-:Y:S05]  /*10d0*/  BSYNC.RECONVERGENT B1 ;  /* 0x0000000000017941 */ /* 0x000fea0003800200 */
.L_x_24:
[----:B------:R-:W-:Y:S01]  /*10e0*/  ISETP.NE.U32.AND P0, PT, R28, RZ, PT ;  /* 0x000000ff1c00720c */ /* 0x000fe20003f05070 */
[----:B------:R-:W-:Y:S01]  /*10f0*/  BSSY.RECONVERGENT B1, `(.L_x_27) ;  /* 0x0000020000017945 */ /* 0x000fe20003800200 */
[----:B------:R-:W-:Y:S01]  /*1100*/  LOP3.LUT R23, R19, R29, RZ, 0xfc, !PT ;  /* 0x0000001d13177212 */ /* 0x000fe200078efcff */
[----:B------:R-:W-:-:S10]  /*1110*/  IMAD.MOV.U32 R17, RZ, RZ, R18 ;  /* 0x000000ffff117224 */ /* 0x000fd400078e0012 */
[----:B------:R-:W-:Y:S05]  /*1120*/  @P0 BRA `(.L_x_28) ;  /* 0x0000000000540947 */ /* 0x000fea0003800000 */
[----:B------:R-:W0:Y:S01]  /*1130*/  I2F.U32.RP R21, R20 ;  /* 0x0000001400157306 */ /* 0x000e220000209000 */
[----:B------:R-:W-:-:S07]  /*1140*/  ISETP.NE.U32.AND P2, PT, R20, RZ, PT ;  /* 0x000000ff1400720c */ /* 0x000fce0003f45070 */
[----:B0-----:R-:W0:Y:S02]  /*1150*/  MUFU.RCP R21, R21 ;  /* 0x0000001500157308 */ /* 0x001e240000001000 */
[----:B0-----:R-:W-:-:S06]  /*1160*/  IADD3 R18, PT, PT, R21, 0xffffffe, RZ ;  /* 0x0ffffffe15127810 */ /* 0x001fcc0007ffe0ff */
[----:B------:R0:W1:Y:S02]  /*1170*/  F2I.FTZ.U32.TRUNC.NTZ R19, R18 ;  /* 0x0000001200137305 */ /* 0x000064000021f000 */
[----:B0-----:R-:W-:Y:S02]  /*1180*/  IMAD.MOV.U32 R18, RZ, RZ, RZ ;  /* 0x000000ffff127224 */ /* 0x001fe400078e00ff */
[----:B-1----:R-:W-:-:S04]  /*1190*/  IMAD.MOV R27, RZ, RZ, -R19 ;  /* 0x000000ffff1b7224 */ /* 0x002fc800078e0a13 */
[----:B------:R-:W-:-:S04]  /*11a0*/  IMAD R27, R27, R20, RZ ;  /* 0x000000141b1b7224 */ /* 0x000fc800078e02ff */
[----:B------:R-:W-:-:S06]  /*11b0*/  IMAD.HI.U32 R27, R19, R27, R18 ;  /* 0x0000001b131b7227 */ /* 0x000fcc00078e0012 */
[----:B------:R-:W-:-:S05]  /*11c0*/  IMAD.HI.U32 R29, R27, R22, RZ ;  /* 0x000000161b1d7227 */ /* 0x000fca00078e00ff */
[----:B------:R-:W-:-:S05]  /*11d0*/  IADD3 R19, PT, PT, -R29, RZ, RZ ;  /* 0x000000ff1d137210 */ /* 0x000fca0007ffe1ff */
[----:B------:R-:W-:-:S05]  /*11e0*/  IMAD R19, R20, R19, R22 ;  /* 0x0000001314137224 */ /* 0x000fca00078e0216 */
[----:B------:R-:W-:-:S13]  /*11f0*/  ISETP.GE.U32.AND P0, PT, R19, R20, PT ;  /* 0x000000141300720c */ /* 0x000fda0003f06070 */
[----:B------:R-:W-:Y:S02]  /*1200*/  @P0 IMAD.IADD R19, R19, 0x1, -R20 ;  /* 0x0000000113130824 */ /* 0x000fe400078e0a14 */
[----:B------:R-:W-:-:S03]  /*1210*/  @P0 VIADD R29, R29, 0x1 ;  /* 0x000000011d1d0836 */ /* 0x000fc60000000000 */
[----:B------:R-:W-:-:S13]  /*1220*/  ISETP.GE.U32.AND P1, PT, R19, R20, PT ;  /* 0x000000141300720c */ /* 0x000fda0003f26070 */
[----:B------:R-:W-:Y:S02]  /*1230*/  @P1 IADD3 R29, PT, PT, R29, 0x1, RZ ;  /* 0x000000011d1d1810 */ /* 0x000fe40007ffe0ff */
[----:B------:R-:W-:-:S05]  /*1240*/  @!P2 LOP3.LUT R29, RZ, R20, RZ, 0x33, !PT ;  /* 0x00000014ff1da212 */ /* 0x000fca00078e33ff */
[----:B------:R-:W-:-:S04]  /*1250*/  IMAD.MOV R19, RZ, RZ, -R29 ;  /* 0x000000ffff137224 */ /* 0x000fc800078e0a1d */
[----:B------:R-:W-:Y:S01]  /*1260*/  IMAD R28, R20, R19, R22 ;  /* 0x00000013141c7224 */ /* 0x000fe200078e0216 */
[----:B------:R-:W-:Y:S06]  /*1270*/  BRA `(.L_x_29) ;  /* 0x00000000001c7947 */ /* 0x000fec0003800000 */
.L_x_28:
[----:B------:R-:W-:Y:S01]  /*1280*/  IMAD.MOV.U32 R27, RZ, RZ, R22 ;  /* 0x000000ffff1b7224 */ /* 0x000fe200078e0016 */
[----:B------:R-:W-:-:S07]  /*1290*/  MOV R26, 0x12b0 ;  /* 0x000012b0001a7802 */ /* 0x000fce0000000f00 */
[----:B------:R-:W-:Y:S05]  /*12a0*/  CALL.REL.NOINC `($__internal_1_$__cuda_sm20_div_u64) ;  /* 0x0000001800f07944 */ /* 0x000fea0003c00000 */
[----:B------:R-:W-:Y:S01]  /*12b0*/  IADD3 R19, PT, PT, -R18, RZ, RZ ;  /* 0x000000ff12137210 */ /* 0x000fe20007ffe1ff */
[----:B------:R-:W-:Y:S02]  /*12c0*/  IMAD.U32 R20, RZ, RZ, UR12 ;  /* 0x0000000cff147e24 */ /* 0x000fe4000f8e00ff */
[----:B------:R-:W-:Y:S02]  /*12d0*/  IMAD.MOV.U32 R29, RZ, RZ, R18 ;  /* 0x000000ffff1d7224 */ /* 0x000fe400078e0012 */
[----:B------:R-:W-:-:S07]  /*12e0*/  IMAD R28, R19, R20, R22 ;  /* 0x00000014131c7224 */ /* 0x000fce00078e0216 */
.L_x_29:
[----:B------:R-:W-:Y:S05]  /*12f0*/  BSYNC.RECONVERGENT B1 ;  /* 0x0000000000017941 */ /* 0x000fea0003800200 */
.L_x_27:
[----:B------:R-:W-:Y:S01]  /*1300*/  ISETP.NE.U32.AND P0, PT, R28, RZ, PT ;  /* 0x000000ff1c00720c */ /* 0x000fe20003f05070 */
[----:B------:R-:W-:-:S12]  /*1310*/  BSSY.RECONVERGENT B1, `(.L_x_30) ;  /* 0x000001e000017945 */ /* 0x000fd80003800200 */
[----:B------:R-:W-:Y:S05]  /*1320*/  @P0 BRA `(.L_x_31) ;  /* 0x0000000000580947 */ /* 0x000fea0003800000 */
[----:B------:R-:W0:Y:S01]  /*1330*/  I2F.U32.RP R21, R20 ;  /* 0x0000001400157306 */ /* 0x000e220000209000 */
[----:B------:R-:W-:Y:S01]  /*1340*/  IMAD.MOV.U32 R18, RZ, RZ, RZ ;  /* 0x000000ffff127224 */ /* 0x000fe200078e00ff */
[----:B------:R-:W-:-:S06]  /*1350*/  ISETP.NE.U32.AND P2, PT, R20, RZ, PT ;  /* 0x000000ff1400720c */ /* 0x000fcc0003f45070 */
[----:B0-----:R-:W0:Y:S02]  /*1360*/  MUFU.RCP R21, R21 ;  /* 0x0000001500157308 */ /* 0x001e240000001000 */
[----:B0-----:R-:W-:-:S06]  /*1370*/  IADD3 R22, PT, PT, R21, 0xffffffe, RZ ;  /* 0x0ffffffe15167810 */ /* 0x001fcc0007ffe0ff */
[----:B------:R-:W0:Y:S02]  /*1380*/  F2I.FTZ.U32.TRUNC.NTZ R19, R22 ;  /* 0x0000001600137305 */ /* 0x000e24000021f000 */
[----:B0-----:R-:W-:-:S04]  /*1390*/  IMAD.MOV R27, RZ, RZ, -R19 ;  /* 0x000000ffff1b7224 */ /* 0x001fc800078e0a13 */
        /* <DEDUP_REMOVED lines=12> */
[----:B------:R-:W-:Y:S02]  /*1460*/  IMAD R28, R20, R19, R16 ;  /* 0x00000013141c7224 */ /* 0x000fe400078e0210 */
[----:B------:R-:W-:Y:S01]  /*1470*/  IMAD.MOV.U32 R19, RZ, RZ, RZ ;  /* 0x000000ffff137224 */ /* 0x000fe200078e00ff */
[----:B------:R-:W-:Y:S06]  /*1480*/  BRA `(.L_x_32) ;  /* 0x0000000000187947 */ /* 0x000fec0003800000 */
.L_x_31:
[----:B------:R-:W-:Y:S02]  /*1490*/  MOV R27, R16 ;  /* 0x00000010001b7202 */ /* 0x000fe40000000f00 */
[----:B------:R-:W-:-:S07]  /*14a0*/  MOV R26, 0x14c0 ;  /* 0x000014c0001a7802 */ /* 0x000fce0000000f00 */
[----:B------:R-:W-:Y:S05]  /*14b0*/  CALL.REL.NOINC `($__internal_1_$__cuda_sm20_div_u64) ;  /* 0x00000018006c7944 */ /* 0x000fea0003c00000 */
[----:B------:R-:W-:Y:S02]  /*14c0*/  IMAD.MOV R21, RZ, RZ, -R18 ;  /* 0x000000ffff157224 */ /* 0x000fe400078e0a12 */
[----:B------:R-:W-:-:S04]  /*14d0*/  IMAD.U32 R20, RZ, RZ, UR12 ;  /* 0x0000000cff147e24 */ /* 0x000fc8000f8e00ff */
[----:B------:R-:W-:-:S07]  /*14e0*/  IMAD R28, R21, R20, R16 ;  /* 0x00000014151c7224 */ /* 0x000fce00078e0210 */
.L_x_32:
[----:B------:R-:W-:Y:S05]  /*14f0*/  BSYNC.RECONVERGENT B1 ;  /* 0x0000000000017941 */ /* 0x000fea0003800200 */
.L_x_30:
[----:B------:R-:W-:Y:S01]  /*1500*/  ISETP.NE.U32.AND P0, PT, R28, RZ, PT ;  /* 0x000000ff1c00720c */ /* 0x000fe20003f05070 */
[----:B------:R-:W-:Y:S01]  /*1510*/  BSSY.RECONVERGENT B1, `(.L_x_33) ;  /* 0x0000020000017945 */ /* 0x000fe20003800200 */
[----:B------:R-:W-:Y:S02]  /*1520*/  LOP3.LUT R22, R19, R29, RZ, 0xfc, !PT ;  /* 0x0000001d13167212 */ /* 0x000fe400078efcff */
[----:B------:R-:W-:-:S09]  /*1530*/  MOV R16, R18 ;  /* 0x0000001200107202 */ /* 0x000fd20000000f00 */
[----:B------:R-:W-:Y:S05]  /*1540*/  @P0 BRA `(.L_x_34) ;  /* 0x0000000000540947 */ /* 0x000fea0003800000 */
[----:B------:R-:W0:Y:S01]  /*1550*/  I2F.U32.RP R21, R20 ;  /* 0x0000001400157306 */ /* 0x000e220000209000 */
[----:B------:R-:W-:-:S07]  /*1560*/  ISETP.NE.U32.AND P2, PT, R20, RZ, PT ;  /* 0x000000ff1400720c */ /* 0x000fce0003f45070 */
[----:B0-----:R-:W0:Y:S02]  /*1570*/  MUFU.RCP R21, R21 ;  /* 0x0000001500157308 */ /* 0x001e240000001000 */
[----:B0-----:R-:W-:-:S06]  /*1580*/  VIADD R18, R21, 0xffffffe ;  /* 0x0ffffffe15127836 */ /* 0x001fcc0000000000 */
[----:B------:R0:W1:Y:S02]  /*1590*/  F2I.FTZ.U32.TRUNC.NTZ R19, R18 ;  /* 0x0000001200137305 */ /* 0x000064000021f000 */
[----:B0-----:R-:W-:Y:S02]  /*15a0*/  HFMA2 R18, -RZ, RZ, 0, 0 ;  /* 0x00000000ff127431 */ /* 0x001fe400000001ff */
[----:B-1----:R-:W-:-:S04]  /*15b0*/  IMAD.MOV R27, RZ, RZ, -R19 ;  /* 0x000000ffff1b7224 */ /* 0x002fc800078e0a13 */
[----:B------:R-:W-:-:S04]  /*15c0*/  IMAD R27, R27, R20, RZ ;  /* 0x000000141b1b7224 */ /* 0x000fc800078e02ff */
[----:B------:R-:W-:-:S06]  /*15d0*/  IMAD.HI.U32 R26, R19, R27, R18 ;  /* 0x0000001b131a7227 */ /* 0x000fcc00078e0012 */
[----:B------:R-:W-:-:S04]  /*15e0*/  IMAD.HI.U32 R29, R26, R15, RZ ;  /* 0x0000000f1a1d7227 */ /* 0x000fc800078e00ff */
[----:B------:R-:W-:-:S04]  /*15f0*/  IMAD.MOV R19, RZ, RZ, -R29 ;  /* 0x000000ffff137224 */ /* 0x000fc800078e0a1d */
[----:B------:R-:W-:-:S05]  /*1600*/  IMAD R19, R20, R19, R15 ;  /* 0x0000001314137224 */ /* 0x000fca00078e020f */
[----:B------:R-:W-:-:S13]  /*1610*/  ISETP.GE.U32.AND P0, PT, R19, R20, PT ;  /* 0x000000141300720c */ /* 0x000fda0003f06070 */
[----:B------:R-:W-:Y:S01]  /*1620*/  @P0 IMAD.IADD R19, R19, 0x1, -R20 ;  /* 0x0000000113130824 */ /* 0x000fe200078e0a14 */
[----:B------:R-:W-:-:S04]  /*1630*/  @P0 IADD3 R29, PT, PT, R29, 0x1, RZ ;  /* 0x000000011d1d0810 */ /* 0x000fc80007ffe0ff */
[----:B------:R-:W-:-:S13]  /*1640*/  ISETP.GE.U32.AND P1, PT, R19, R20, PT ;  /* 0x000000141300720c */ /* 0x000fda0003f26070 */
[----:B------:R-:W-:Y:S01]  /*1650*/  @P1 VIADD R29, R29, 0x1 ;  /* 0x000000011d1d1836 */ /* 0x000fe20000000000 */
[----:B------:R-:W-:-:S05]  /*1660*/  @!P2 LOP3.LUT R29, RZ, R20, RZ, 0x33, !PT ;  /* 0x00000014ff1da212 */ /* 0x000fca00078e33ff */
[----:B------:R-:W-:-:S04]  /*1670*/  IMAD.MOV R28, RZ, RZ, -R29 ;  /* 0x000000ffff1c7224 */ /* 0x000fc800078e0a1d */
[----:B------:R-:W-:Y:S01]  /*1680*/  IMAD R28, R20, R28, R15 ;  /* 0x0000001c141c7224 */ /* 0x000fe200078e020f */
[----:B------:R-:W-:Y:S06]  /*1690*/  BRA `(.L_x_35) ;  /* 0x00000000001c7947 */ /* 0x000fec0003800000 */
.L_x_34:
[----:B------:R-:W-:Y:S02]  /*16a0*/  MOV R27, R15 ;  /* 0x0000000f001b7202 */ /* 0x000fe40000000f00 */
[----:B------:R-:W-:-:S07]  /*16b0*/  MOV R26, 0x16d0 ;  /* 0x000016d0001a7802 */ /* 0x000fce0000000f00 */
[----:B------:R-:W-:Y:S05]  /*16c0*/  CALL.REL.NOINC `($__internal_1_$__cuda_sm20_div_u64) ;  /* 0x0000001400e87944 */ /* 0x000fea0003c00000 */
[----:B------:R-:W-:Y:S01]  /*16d0*/  IMAD.MOV R28, RZ, RZ, -R18 ;  /* 0x000000ffff1c7224 */ /* 0x000fe200078e0a12 */
[----:B------:R-:W-:Y:S01]  /*16e0*/  MOV R29, R18 ;  /* 0x00000012001d7202 */ /* 0x000fe20000000f00 */
[----:B------:R-:W-:-:S04]  /*16f0*/  IMAD.U32 R20, RZ, RZ, UR12 ;  /* 0x0000000cff147e24 */ /* 0x000fc8000f8e00ff */
[----:B------:R-:W-:-:S07]  /*1700*/  IMAD R28, R28, R20, R15 ;  /* 0x000000141c1c7224 */ /* 0x000fce00078e020f */
.L_x_35:
[----:B------:R-:W-:Y:S05]  /*1710*/  BSYNC.RECONVERGENT B1 ;  /* 0x0000000000017941 */ /* 0x000fea0003800200 */
.L_x_33:
[----:B------:R-:W-:Y:S01]  /*1720*/  ISETP.NE.U32.AND P0, PT, R28, RZ, PT ;  /* 0x000000ff1c00720c */ /* 0x000fe20003f05070 */
[----:B------:R-:W-:-:S12]  /*1730*/  BSSY.RECONVERGENT B1, `(.L_x_36) ;  /* 0x0000020000017945 */ /* 0x000fd80003800200 */
[----:B------:R-:W-:Y:S05]  /*1740*/  @P0 BRA `(.L_x_37) ;  /* 0x00000000005c0947 */ /* 0x000fea0003800000 */
[----:B------:R-:W0:Y:S01]  /*1750*/  I2F.U32.RP R21, R20 ;  /* 0x0000001400157306 */ /* 0x000e220000209000 */
[----:B------:R-:W-:Y:S01]  /*1760*/  HFMA2 R18, -RZ, RZ, 0, 0 ;  /* 0x00000000ff127431 */ /* 0x000fe200000001ff */
[----:B------:R-:W-:-:S06]  /*1770*/  ISETP.NE.U32.AND P2, PT, R20, RZ, PT ;  /* 0x000000ff1400720c */ /* 0x000fcc0003f45070 */
[----:B0-----:R-:W0:Y:S02]  /*1780*/  MUFU.RCP R21, R21 ;  /* 0x0000001500157308 */ /* 0x001e240000001000 */
[----:B0-----:R-:W-:-:S06]  /*1790*/  VIADD R19, R21, 0xffffffe ;  /* 0x0ffffffe15137836 */ /* 0x001fcc0000000000 */
[----:B------:R-:W0:Y:S02]  /*17a0*/  F2I.FTZ.U32.TRUNC.NTZ R19, R19 ;  /* 0x0000001300137305 */ /* 0x000e24000021f000 */
[----:B0-----:R-:W-:-:S04]  /*17b0*/  IMAD.MOV R15, RZ, RZ, -R19 ;  /* 0x000000ffff0f7224 */ /* 0x001fc800078e0a13 */
        /* <DEDUP_REMOVED lines=13> */
[----:B------:R-:W-:Y:S01]  /*1890*/  MOV R14, R18 ;  /* 0x00000012000e7202 */ /* 0x000fe20000000f00 */
[----:B------:R-:W-:Y:S01]  /*18a0*/  IMAD.MOV.U32 R15, RZ, RZ, RZ ;  /* 0x000000ffff0f7224 */ /* 0x000fe200078e00ff */
[----:B------:R-:W-:Y:S06]  /*18b0*/  BRA `(.L_x_38) ;  /* 0x00000000001c7947 */ /* 0x000fec0003800000 */
.L_x_37:
[----:B------:R-:W-:Y:S01]  /*18c0*/  IMAD.MOV.U32 R27, RZ, RZ, R14 ;  /* 0x000000ffff1b7224 */ /* 0x000fe200078e000e */
[----:B------:R-:W-:-:S07]  /*18d0*/  MOV R26, 0x18f0 ;  /* 0x000018f0001a7802 */ /* 0x000fce0000000f00 */
[----:B------:R-:W-:Y:S05]  /*18e0*/  CALL.REL.NOINC `($__internal_1_$__cuda_sm20_div_u64) ;  /* 0x0000001400607944 */ /* 0x000fea0003c00000 */
[----:B------:R-:W-:-:S05]  /*18f0*/  IADD3 R15, PT, PT, -R18, RZ, RZ ;  /* 0x000000ff120f7210 */ /* 0x000fca0007ffe1ff */
[----:B------:R-:W-:Y:S02]  /*1900*/  IMAD R20, R15, UR12, R14 ;  /* 0x0000000c0f147c24 */ /* 0x000fe4000f8e020e */
[----:B------:R-:W-:Y:S02]  /*1910*/  IMAD.MOV.U32 R14, RZ, RZ, R18 ;  /* 0x000000ffff0e7224 */ /* 0x000fe400078e0012 */
[----:B------:R-:W-:-:S07]  /*1920*/  IMAD.MOV.U32 R15, RZ, RZ, R19 ;  /* 0x000000ffff0f7224 */ /* 0x000fce00078e0013 */
.L_x_38:
[----:B------:R-:W-:Y:S05]  /*1930*/  BSYNC.RECONVERGENT B1 ;  /* 0x0000000000017941 */ /* 0x000fea0003800200 */
.L_x_36:
[----:B------:R-:W-:Y:S01]  /*1940*/  LOP3.LUT P0, RZ, R20, 0xffffffc0, RZ, 0xc0, !PT ;  /* 0xffffffc014ff7812 */ /* 0x000fe2000780c0ff */
[----:B------:R-:W-:Y:S01]  /*1950*/  BSSY.RECONVERGENT B1, `(.L_x_39) ;  /* 0x0000019000017945 */ /* 0x000fe20003800200 */
[----:B------:R-:W-:-:S11]  /*1960*/  LOP3.LUT R15, R15, R29, RZ, 0xfc, !PT ;  /* 0x0000001d0f0f7212 */ /* 0x000fd600078efcff */
[----:B------:R-:W-:Y:S05]  /*1970*/  @P0 BRA `(.L_x_40) ;  /* 0x0000000000340947 */ /* 0x000fea0003800000 */
[----:B------:R-:W-:-:S05]  /*1980*/  HFMA2 R19, -RZ, RZ, 0, 5.9604644775390625e-08 ;  /* 0x00000001ff137431 */ /* 0x000fca00000001ff */
[CC--:B------:R-:W-:Y:S02]  /*1990*/  SHF.L.U32 R18, R19.reuse, R20.reuse, RZ ;  /* 0x0000001413127219 */ /* 0x0c0fe400000006ff */
[----:B------:R-:W-:Y:S02]  /*19a0*/  SHF.L.U64.HI R19, R19, R20, RZ ;  /* 0x0000001413137219 */ /* 0x000fe400000102ff */
[----:B------:R-:W-:-:S04]  /*19b0*/  LOP3.LUT P0, RZ, R18, R9, RZ, 0xc0, !PT ;  /* 0x0000000912ff7212 */ /* 0x000fc8000780c0ff */
[----:B------:R-:W-:-:S13]  /*19c0*/  LOP3.LUT P0, RZ, R19, R10, RZ, 0xc0, P0 ;  /* 0x0000000a13ff7212 */ /* 0x000fda000000c0ff */
[----:B------:R-:W-:Y:S02]  /*19d0*/  @!P0 LOP3.LUT R9, R18, R9, RZ, 0xfc, !PT ;  /* 0x0000000912098212 */ /* 0x000fe400078efcff */
[----:B------:R-:W-:Y:S01]  /*19e0*/  @!P0 LOP3.LUT R10, R19, R10, RZ, 0xfc, !PT ;  /* 0x0000000a130a8212 */ /* 0x000fe200078efcff */
[----:B------:R-:W-:Y:S06]  /*19f0*/  @!P0 BRA `(.L_x_41) ;  /* 0x0000000000388947 */ /* 0x000fec0003800000 */
[----:B------:R-:W0:Y:S02]  /*1a00*/  LDCU.64 UR8, c[0x0][0x390] ;  /* 0x00007200ff0877ac */ /* 0x000e240008000a00 */
[----:B0-----:R-:W-:-:S05]  /*1a10*/  IADD3 R2, P0, PT, R0, UR8, RZ ;  /* 0x0000000800027c10 */ /* 0x001fca000ff1e0ff */
[----:B------:R-:W-:-:S05]  /*1a20*/  IMAD.X R3, RZ, RZ, UR9, P0 ;  /* 0x00000009ff037e24 */ /* 0x000fca00080e06ff */
[----:B------:R-:W-:Y:S01]  /*1a30*/  STG.E.U8 desc[UR6][R2.64], RZ ;  /* 0x000000ff02007986 */ /* 0x000fe2000c101106 */
[----:B------:R-:W-:Y:S05]  /*1a40*/  EXIT ;  /* 0x000000000000794d */ /* 0x000fea0003800000 */
.L_x_40:
[----:B------:R-:W-:Y:S01]  /*1a50*/  VIADD R18, R20, 0xffffffc0 ;  /* 0xffffffc014127836 */ /* 0x000fe20000000000 */
[----:B------:R-:W-:-:S04]  /*1a60*/  MOV R19, 0x1 ;  /* 0x0000000100137802 */ /* 0x000fc80000000f00 */
[CC--:B------:R-:W-:Y:S02]  /*1a70*/  SHF.L.U32 R20, R19.reuse, R18.reuse, RZ ;  /* 0x0000001213147219 */ /* 0x0c0fe400000006ff */
[----:B------:R-:W-:Y:S02]  /*1a80*/  SHF.L.U64.HI R19, R19, R18, RZ ;  /* 0x0000001213137219 */ /* 0x000fe400000102ff */
[----:B------:R-:W-:-:S04]  /*1a90*/  LOP3.LUT P0, RZ, R20, R11, RZ, 0xc0, !PT ;  /* 0x0000000b14ff7212 */ /* 0x000fc8000780c0ff */
[----:B------:R-:W-:-:S13]  /*1aa0*/  LOP3.LUT P0, RZ, R19, R12, RZ, 0xc0, P0 ;  /* 0x0000000c13ff7212 */ /* 0x000fda000000c0ff */
[----:B------:R-:W-:Y:S05]  /*1ab0*/  @P0 BRA `(.L_x_42) ;  /* 0x0000001000d80947 */ /* 0x000fea0003800000 */
[----:B------:R-:W-:Y:S02]  /*1ac0*/  LOP3.LUT R11, R20, R11, RZ, 0xfc, !PT ;  /* 0x0000000b140b7212 */ /* 0x000fe400078efcff */
[----:B------:R-:W-:-:S07]  /*1ad0*/  LOP3.LUT R12, R19, R12, RZ, 0xfc, !PT ;  /* 0x0000000c130c7212 */ /* 0x000fce00078efcff */
.L_x_41:
[----:B------:R-:W-:Y:S05]  /*1ae0*/  BSYNC.RECONVERGENT B1 ;  /* 0x0000000000017941 */ /* 0x000fea0003800200 */
.L_x_39:
[----:B------:R-:W-:Y:S02]  /*1af0*/  LOP3.LUT R19, R17, R16, R14, 0xfe, !PT ;  /* 0x0000001011137212 */ /* 0x000fe400078efe0e */
[----:B------:R-:W-:Y:S02]  /*1b00*/  LOP3.LUT R18, R23, R22, R15, 0xfe, !PT ;  /* 0x0000001617127212 */ /* 0x000fe400078efe0f */
[----:B------:R-:W-:-:S04]  /*1b10*/  LOP3.LUT P0, RZ, R19, R24, RZ, 0xfc, !PT ;  /* 0x0000001813ff7212 */ /* 0x000fc8000780fcff */
[----:B------:R-:W-:-:S13]  /*1b20*/  LOP3.LUT P0, RZ, R18, R25, RZ, 0xfc, P0 ;  /* 0x0000001912ff7212 */ /* 0x000fda000000fcff */
[----:B------:R-:W-:Y:S05]  /*1b30*/  @P0 BRA `(.L_x_43) ;  /* 0xffffffec00a40947 */ /* 0x000fea000383ffff */
.L_x_17:
[----:B------:R-:W-:Y:S05]  /*1b40*/  BSYNC.RECONVERGENT B0 ;  /* 0x0000000000007941 */ /* 0x000fea0003800200 */
.L_x_16:
[----:B------:R-:W-:Y:S01]  /*1b50*/  LOP3.LUT R15, R7, R6, R2, 0xfe, !PT ;  /* 0x00000006070f7212 */ /* 0x000fe200078efe02 */
[----:B------:R-:W-:Y:S01]  /*1b60*/  BSSY.RECONVERGENT B0, `(.L_x_44) ;  /* 0x0000118000007945 */ /* 0x000fe20003800200 */
[----:B------:R-:W-:Y:S02]  /*1b70*/  LOP3.LUT R14, R5, R4, R3, 0xfe, !PT ;  /* 0x00000004050e7212 */ /* 0x000fe400078efe03 */
[----:B------:R-:W-:-:S04]  /*1b80*/  LOP3.LUT P0, RZ, R15, R8, RZ, 0xfc, !PT ;  /* 0x000000080fff7212 */ /* 0x000fc8000780fcff */
[----:B------:R-:W-:-:S13]  /*1b90*/  LOP3.LUT P0, RZ, R14, R13, RZ, 0xfc, P0 ;  /* 0x0000000d0eff7212 */ /* 0x000fda000000fcff */
[----:B------:R-:W-:Y:S05]  /*1ba0*/  @!P0 BRA `(.L_x_45) ;  /* 0x00000010004c8947 */ /* 0x000fea0003800000 */
.L_x_71:
[----:B------:R-:W-:Y:S01]  /*1bb0*/  IMAD.U32 R15, RZ, RZ, UR13 ;  /* 0x0000000dff0f7e24 */ /* 0x000fe2000f8e00ff */
[----:B------:R-:W-:Y:S01]  /*1bc0*/  BSSY.RECONVERGENT B1, `(.L_x_46) ;  /* 0x000002b000017945 */ /* 0x000fe20003800200 */
[----:B------:R-:W-:Y:S02]  /*1bd0*/  IMAD.MOV.U32 R16, RZ, RZ, RZ ;  /* 0x000000ffff107224 */ /* 0x000fe400078e00ff */
[----:B------:R-:W0:Y:S01]  /*1be0*/  I2F.U32.RP R18, R15 ;  /* 0x0000000f00127306 */ /* 0x000e220000209000 */
[----:B------:R-:W-:-:S07]  /*1bf0*/  ISETP.NE.U32.AND P2, PT, R15, RZ, PT ;  /* 0x000000ff0f00720c */ /* 0x000fce0003f45070 */
[----:B0-----:R-:W0:Y:S02]  /*1c00*/  MUFU.RCP R18, R18 ;  /* 0x0000001200127308 */ /* 0x001e240000001000 */
[----:B0-----:R-:W-:Y:S01]  /*1c10*/  VIADD R17, R18, 0xffffffe ;  /* 0x0ffffffe12117836 */ /* 0x001fe20000000000 */
[----:B------:R-:W-:-:S05]  /*1c20*/  LOP3.LUT R18, RZ, R15, RZ, 0x33, !PT ;  /* 0x0000000fff127212 */ /* 0x000fca00078e33ff */
[----:B------:R-:W0:Y:S02]  /*1c30*/  F2I.FTZ.U32.TRUNC.NTZ R17, R17 ;  /* 0x0000001100117305 */ /* 0x000e24000021f000 */
[----:B0-----:R-:W-:-:S05]  /*1c40*/  IMAD R14, R17, R15, RZ ;  /* 0x0000000f110e7224 */ /* 0x001fca00078e02ff */
[----:B------:R-:W-:-:S05]  /*1c50*/  IADD3 R19, PT, PT, -R14, RZ, RZ ;  /* 0x000000ff0e137210 */ /* 0x000fca0007ffe1ff */
        /* <DEDUP_REMOVED lines=11> */
[----:B------:R-:W-:-:S05]  /*1d10*/  IMAD R28, R15, R16, R13 ;  /* 0x000000100f1c7224 */ /* 0x000fca00078e020d */
[----:B------:R-:W-:-:S13]  /*1d20*/  ISETP.NE.U32.AND P0, PT, R28, RZ, PT ;  /* 0x000000ff1c00720c */ /* 0x000fda0003f05070 */
[----:B------:R-:W-:Y:S05]  /*1d30*/  @P0 BRA `(.L_x_47) ;  /* 0x0000000000340947 */ /* 0x000fea0003800000 */
[----:B------:R-:W-:-:S04]  /*1d40*/  IMAD.HI.U32 R13, R19, R8, RZ ;  /* 0x00000008130d7227 */ /* 0x000fc800078e00ff */
[----:B------:R-:W-:Y:S02]  /*1d50*/  HFMA2 R19, -RZ, RZ, 0, 0 ;  /* 0x00000000ff137431 */ /* 0x000fe400000001ff */
[----:B------:R-:W-:-:S04]  /*1d60*/  IMAD.MOV R16, RZ, RZ, -R13 ;  /* 0x000000ffff107224 */ /* 0x000fc800078e0a0d */
[----:B------:R-:W-:-:S05]  /*1d70*/  IMAD R16, R15, R16, R8 ;  /* 0x000000100f107224 */ /* 0x000fca00078e0208 */
[----:B------:R-:W-:-:S13]  /*1d80*/  ISETP.GE.U32.AND P0, PT, R16, R15, PT ;  /* 0x0000000f1000720c */ /* 0x000fda0003f06070 */
[----:B------:R-:W-:Y:S01]  /*1d90*/  @P0 IMAD.IADD R16, R16, 0x1, -R15 ;  /* 0x0000000110100824 */ /* 0x000fe200078e0a0f */
[----:B------:R-:W-:-:S04]  /*1da0*/  @P0 IADD3 R13, PT, PT, R13, 0x1, RZ ;  /* 0x000000010d0d0810 */ /* 0x000fc80007ffe0ff */
[----:B------:R-:W-:-:S13]  /*1db0*/  ISETP.GE.U32.AND P1, PT, R16, R15, PT ;  /* 0x0000000f1000720c */ /* 0x000fda0003f26070 */
[----:B------:R-:W-:-:S05]  /*1dc0*/  @P1 VIADD R13, R13, 0x1 ;  /* 0x000000010d0d1836 */ /* 0x000fca0000000000 */
[----:B------:R-:W-:-:S05]  /*1dd0*/  SEL R18, R18, R13, !P2 ;  /* 0x0000000d12127207 */ /* 0x000fca0005000000 */
[----:B------:R-:W-:-:S04]  /*1de0*/  IMAD.MOV R28, RZ, RZ, -R18 ;  /* 0x000000ffff1c7224 */ /* 0x000fc800078e0a12 */
[----:B------:R-:W-:Y:S01]  /*1df0*/  IMAD R28, R15, R28, R8 ;  /* 0x0000001c0f1c7224 */ /* 0x000fe200078e0208 */
[----:B------:R-:W-:Y:S06]  /*1e00*/  BRA `(.L_x_48) ;  /* 0x0000000000187947 */ /* 0x000fec0003800000 */
.L_x_47:
[----:B------:R-:W-:Y:S01]  /*1e10*/  IMAD.MOV.U32 R27, RZ, RZ, R8 ;  /* 0x000000ffff1b7224 */ /* 0x000fe200078e0008 */
[----:B------:R-:W-:-:S07]  /*1e20*/  MOV R26, 0x1e40 ;  /* 0x00001e40001a7802 */ /* 0x000fce0000000f00 */
[----:B------:R-:W-:Y:S05]  /*1e30*/  CALL.REL.NOINC `($__internal_1_$__cuda_sm20_div_u64) ;  /* 0x00000010000c7944 */ /* 0x000fea0003c00000 */
[----:B------:R-:W-:Y:S01]  /*1e40*/  MOV R15, UR13 ;  /* 0x0000000d000f7c02 */ /* 0x000fe20008000f00 */
[----:B------:R-:W-:-:S04]  /*1e50*/  IMAD.MOV R28, RZ, RZ, -R18 ;  /* 0x000000ffff1c7224 */ /* 0x000fc800078e0a12 */
[----:B------:R-:W-:-:S07]  /*1e60*/  IMAD R28, R28, R15, R8 ;  /* 0x0000000f1c1c7224 */ /* 0x000fce00078e0208 */
.L_x_48:
[----:B------:R-:W-:Y:S05]  /*1e70*/  BSYNC.RECONVERGENT B1 ;  /* 0x0000000000017941 */ /* 0x000fea0003800200 */
.L_x_46:
[----:B------:R-:W-:Y:S01]  /*1e80*/  ISETP.NE.U32.AND P0, PT, R28, RZ, PT ;  /* 0x000000ff1c00720c */ /* 0x000fe20003f05070 */
[----:B------:R-:W-:Y:S01]  /*1e90*/  BSSY.RECONVERGENT B1, `(.L_x_49) ;  /* 0x0000020000017945 */ /* 0x000fe20003800200 */
[----:B------:R-:W-:Y:S01]  /*1ea0*/  LOP3.LUT R13, R19, R14, RZ, 0xfc, !PT ;  /* 0x0000000e130d7212 */ /* 0x000fe200078efcff */
[----:B------:R-:W-:-:S10]  /*1eb0*/  IMAD.MOV.U32 R8, RZ, RZ, R18 ;  /* 0x000000ffff087224 */ /* 0x000fd400078e0012 */
        /* <DEDUP_REMOVED lines=22> */
.L_x_50:
[----:B------:R-:W-:Y:S01]  /*2020*/  IMAD.MOV.U32 R27, RZ, RZ, R5 ;  /* 0x000000ffff1b7224 */ /* 0x000fe200078e0005 */
[----:B------:R-:W-:-:S07]  /*2030*/  MOV R26, 0x2050 ;  /* 0x00002050001a7802 */ /* 0x000fce0000000f00 */
[----:B------:R-:W-:Y:S05]  /*2040*/  CALL.REL.NOINC `($__internal_1_$__cuda_sm20_div_u64) ;  /* 0x0000000c00887944 */ /* 0x000fea0003c00000 */
[----:B------:R-:W-:Y:S01]  /*2050*/  MOV R15, UR13 ;  /* 0x0000000d000f7c02 */ /* 0x000fe20008000f00 */
[--C-:B------:R-:W-:Y:S02]  /*2060*/  IMAD.MOV R28, RZ, RZ, -R18.reuse ;  /* 0x000000ffff1c7224 */ /* 0x100fe400078e0a12 */
[----:B------:R-:W-:Y:S02]  /*2070*/  IMAD.MOV.U32 R14, RZ, RZ, R18 ;  /* 0x000000ffff0e7224 */ /* 0x000fe400078e0012 */
[----:B------:R-:W-:-:S07]  /*2080*/  IMAD R28, R28, R15, R5 ;  /* 0x0000000f1c1c7224 */ /* 0x000fce00078e0205 */
.L_x_51:
[----:B------:R-:W-:Y:S05]  /*2090*/  BSYNC.RECONVERGENT B1 ;  /* 0x0000000000017941 */ /* 0x000fea0003800200 */
.L_x_49:
[----:B------:R-:W-:Y:S01]  /*20a0*/  ISETP.NE.U32.AND P0, PT, R28, RZ, PT ;  /* 0x000000ff1c00720c */ /* 0x000fe20003f05070 */
[----:B------:R-:W-:-:S12]  /*20b0*/  BSSY.RECONVERGENT B1, `(.L_x_52) ;  /* 0x000001e000017945 */ /* 0x000fd80003800200 */
[----:B------:R-:W-:Y:S05]  /*20c0*/  @P0 BRA `(.L_x_53) ;  /* 0x0000000000580947 */ /* 0x000fea0003800000 */
[----:B------:R-:W0:Y:S01]  /*20d0*/  I2F.U32.RP R5, R15 ;  /* 0x0000000f00057306 */ /* 0x000e220000209000 */
[----:B------:R-:W-:-:S07]  /*20e0*/  ISETP.NE.U32.AND P2, PT, R15, RZ, PT ;  /* 0x000000ff0f00720c */ /* 0x000fce0003f45070 */
[----:B0-----:R-:W0:Y:S02]  /*20f0*/  MUFU.RCP R5, R5 ;  /* 0x0000000500057308 */ /* 0x001e240000001000 */
[----:B0-----:R-:W-:-:S06]  /*2100*/  VIADD R17, R5, 0xffffffe ;  /* 0x0ffffffe05117836 */ /* 0x001fcc0000000000 */
[----:B------:R-:W0:Y:S02]  /*2110*/  F2I.FTZ.U32.TRUNC.NTZ R17, R17 ;  /* 0x0000001100117305 */ /* 0x000e24000021f000 */
[----:B0-----:R-:W-:-:S05]  /*2120*/  IADD3 R16, PT, PT, RZ, -R17, RZ ;  /* 0x80000011ff107210 */ /* 0x001fca0007ffe0ff */
[----:B------:R-:W-:Y:S02]  /*2130*/  IMAD R19, R16, R15, RZ ;  /* 0x0000000f10137224 */ /* 0x000fe400078e02ff */
[----:B------:R-:W-:-:S04]  /*2140*/  IMAD.MOV.U32 R16, RZ, RZ, RZ ;  /* 0x000000ffff107224 */ /* 0x000fc800078e00ff */
[----:B------:R-:W-:-:S04]  /*2150*/  IMAD.HI.U32 R16, R17, R19, R16 ;  /* 0x0000001311107227 */ /* 0x000fc800078e0010 */
[----:B------:R-:W-:Y:S02]  /*2160*/  IMAD.MOV.U32 R19, RZ, RZ, RZ ;  /* 0x000000ffff137224 */ /* 0x000fe400078e00ff */
        /* <DEDUP_REMOVED lines=12> */
.L_x_53:
[----:B------:R-:W-:Y:S01]  /*2230*/  IMAD.MOV.U32 R27, RZ, RZ, R7 ;  /* 0x000000ffff1b7224 */ /* 0x000fe200078e0007 */
[----:B------:R-:W-:-:S07]  /*2240*/  MOV R26, 0x2260 ;  /* 0x00002260001a7802 */ /* 0x000fce0000000f00 */
[----:B------:R-:W-:Y:S05]  /*2250*/  CALL.REL.NOINC `($__internal_1_$__cuda_sm20_div_u64) ;  /* 0x0000000c00047944 */ /* 0x000fea0003c00000 */
[----:B------:R-:W-:Y:S01]  /*2260*/  IADD3 R28, PT, PT, -R18, RZ, RZ ;  /* 0x000000ff121c7210 */ /* 0x000fe20007ffe1ff */
[----:B------:R-:W-:-:S04]  /*2270*/  IMAD.U32 R15, RZ, RZ, UR13 ;  /* 0x0000000dff0f7e24 */ /* 0x000fc8000f8e00ff */
[----:B------:R-:W-:-:S07]  /*2280*/  IMAD R28, R28, R15, R7 ;  /* 0x0000000f1c1c7224 */ /* 0x000fce00078e0207 */
.L_x_54:
[----:B------:R-:W-:Y:S05]  /*2290*/  BSYNC.RECONVERGENT B1 ;  /* 0x0000000000017941 */ /* 0x000fea0003800200 */
.L_x_52:
        /* <DEDUP_REMOVED lines=26> */
.L_x_56:
[----:B------:R-:W-:Y:S01]  /*2440*/  IMAD.MOV.U32 R27, RZ, RZ, R4 ;  /* 0x000000ffff1b7224 */ /* 0x000fe200078e0004 */
[----:B------:R-:W-:-:S07]  /*2450*/  MOV R26, 0x2470 ;  /* 0x00002470001a7802 */ /* 0x000fce0000000f00 */
[----:B------:R-:W-:Y:S05]  /*2460*/  CALL.REL.NOINC `($__internal_1_$__cuda_sm20_div_u64) ;  /* 0x0000000800807944 */ /* 0x000fea0003c00000 */
[----:B------:R-:W-:Y:S01]  /*2470*/  IADD3 R28, PT, PT, -R18, RZ, RZ ;  /* 0x000000ff121c7210 */ /* 0x000fe20007ffe1ff */
[----:B------:R-:W-:Y:S02]  /*2480*/  IMAD.U32 R15, RZ, RZ, UR13 ;  /* 0x0000000dff0f7e24 */ /* 0x000fe4000f8e00ff */
[----:B------:R-:W-:Y:S02]  /*2490*/  IMAD.MOV.U32 R14, RZ, RZ, R18 ;  /* 0x000000ffff0e7224 */ /* 0x000fe400078e0012 */
[----:B------:R-:W-:-:S07]  /*24a0*/  IMAD R28, R28, R15, R4 ;  /* 0x0000000f1c1c7224 */ /* 0x000fce00078e0204 */
.L_x_57:
[----:B------:R-:W-:Y:S05]  /*24b0*/  BSYNC.RECONVERGENT B1 ;  /* 0x0000000000017941 */ /* 0x000fea0003800200 */
.L_x_55:
[----:B------:R-:W-:Y:S01]  /*24c0*/  ISETP.NE.U32.AND P0, PT, R28, RZ, PT ;  /* 0x000000ff1c00720c */ /* 0x000fe20003f05070 */
[----:B------:R-:W-:-:S12]  /*24d0*/  BSSY.RECONVERGENT B1, `(.L_x_58) ;  /* 0x000001e000017945 */ /* 0x000fd80003800200 */
[----:B------:R-:W-:Y:S05]  /*24e0*/  @P0 BRA `(.L_x_59) ;  /* 0x0000000000580947 */ /* 0x000fea0003800000 */
[----:B------:R-:W0:Y:S01]  /*24f0*/  I2F.U32.RP R19, R15 ;  /* 0x0000000f00137306 */ /* 0x000e220000209000 */
[----:B------:R-:W-:-:S07]  /*2500*/  ISETP.NE.U32.AND P2, PT, R15, RZ, PT ;  /* 0x000000ff0f00720c */ /* 0x000fce0003f45070 */
[----:B0-----:R-:W0:Y:S02]  /*2510*/  MUFU.RCP R19, R19 ;  /* 0x0000001300137308 */ /* 0x001e240000001000 */
[----:B0-----:R-:W-:Y:S01]  /*2520*/  IADD3 R16, PT, PT, R19, 0xffffffe, RZ ;  /* 0x0ffffffe13107810 */ /* 0x001fe20007ffe0ff */
[----:B------:R-:W-:-:S05]  /*2530*/  IMAD.MOV.U32 R19, RZ, RZ, RZ ;  /* 0x000000ffff137224 */ /* 0x000fca00078e00ff */
        /* <DEDUP_REMOVED lines=17> */
.L_x_59:
[----:B------:R-:W-:Y:S02]  /*2650*/  MOV R27, R6 ;  /* 0x00000006001b7202 */ /* 0x000fe40000000f00 */
[----:B------:R-:W-:-:S07]  /*2660*/  MOV R26, 0x2680 ;  /* 0x00002680001a7802 */ /* 0x000fce0000000f00 */
[----:B------:R-:W-:Y:S05]  /*2670*/  CALL.REL.NOINC `($__internal_1_$__cuda_sm20_div_u64) ;  /* 0x0000000400fc7944 */ /* 0x000fea0003c00000 */
[----:B------:R-:W-:Y:S01]  /*2680*/  MOV R15, UR13 ;  /* 0x0000000d000f7c02 */ /* 0x000fe20008000f00 */
[----:B------:R-:W-:-:S04]  /*2690*/  IMAD.MOV R28, RZ, RZ, -R18 ;  /* 0x000000ffff1c7224 */ /* 0x000fc800078e0a12 */
[----:B------:R-:W-:-:S07]  /*26a0*/  IMAD R28, R28, R15, R6 ;  /* 0x0000000f1c1c7224 */ /* 0x000fce00078e0206 */
.L_x_60:
[----:B------:R-:W-:Y:S05]  /*26b0*/  BSYNC.RECONVERGENT B1 ;  /* 0x0000000000017941 */ /* 0x000fea0003800200 */
.L_x_58:
[----:B------:R-:W-:Y:S01]  /*26c0*/  ISETP.NE.U32.AND P0, PT, R28, RZ, PT ;  /* 0x000000ff1c00720c */ /* 0x000fe20003f05070 */
[----:B------:R-:W-:Y:S01]  /*26d0*/  BSSY.RECONVERGENT B1, `(.L_x_61) ;  /* 0x0000020000017945 */ /* 0x000fe20003800200 */
[----:B------:R-:W-:Y:S01]  /*26e0*/  LOP3.LUT R4, R19, R14, RZ, 0xfc, !PT ;  /* 0x0000000e13047212 */ /* 0x000fe200078efcff */
[----:B------:R-:W-:-:S10]  /*26f0*/  IMAD.MOV.U32 R6, RZ, RZ, R18 ;  /* 0x000000ffff067224 */ /* 0x000fd400078e0012 */
[----:B------:R-:W-:Y:S05]  /*2700*/  @P0 BRA `(.L_x_62) ;  /* 0x0000000000540947 */ /* 0x000fea0003800000 */
[----:B------:R-:W0:Y:S01]  /*2710*/  I2F.U32.RP R18, R15 ;  /* 0x0000000f00127306 */ /* 0x000e220000209000 */
[----:B------:R-:W-:Y:S01]  /*2720*/  HFMA2 R16, -RZ, RZ, 0, 0 ;  /* 0x00000000ff107431 */ /* 0x000fe200000001ff */
[----:B------:R-:W-:-:S06]  /*2730*/  ISETP.NE.U32.AND P2, PT, R15, RZ, PT ;  /* 0x000000ff0f00720c */ /* 0x000fcc0003f45070 */
[----:B0-----:R-:W0:Y:S02]  /*2740*/  MUFU.RCP R18, R18 ;  /* 0x0000001200127308 */ /* 0x001e240000001000 */
[----:B0-----:R-:W-:-:S06]  /*2750*/  IADD3 R17, PT, PT, R18, 0xffffffe, RZ ;  /* 0x0ffffffe12117810 */ /* 0x001fcc0007ffe0ff */
        /* <DEDUP_REMOVED lines=11> */
[----:B------:R-:W-:Y:S02]  /*2810*/  @P1 IADD3 R14, PT, PT, R14, 0x1, RZ ;  /* 0x000000010e0e1810 */ /* 0x000fe40007ffe0ff */
[----:B------:R-:W-:-:S05]  /*2820*/  @!P2 LOP3.LUT R14, RZ, R15, RZ, 0x33, !PT ;  /* 0x0000000fff0ea212 */ /* 0x000fca00078e33ff */
[----:B------:R-:W-:-:S04]  /*2830*/  IMAD.MOV R28, RZ, RZ, -R14 ;  /* 0x000000ffff1c7224 */ /* 0x000fc800078e0a0e */
[----:B------:R-:W-:Y:S01]  /*2840*/  IMAD R28, R15, R28, R3 ;  /* 0x0000001c0f1c7224 */ /* 0x000fe200078e0203 */
[----:B------:R-:W-:Y:S06]  /*2850*/  BRA `(.L_x_63) ;  /* 0x00000000001c7947 */ /* 0x000fec0003800000 */
.L_x_62:
[----:B------:R-:W-:Y:S02]  /*2860*/  MOV R27, R3 ;  /* 0x00000003001b7202 */ /* 0x000fe40000000f00 */
[----:B------:R-:W-:-:S07]  /*2870*/  MOV R26, 0x2890 ;  /* 0x00002890001a7802 */ /* 0x000fce0000000f00 */
[----:B------:R-:W-:Y:S05]  /*2880*/  CALL.REL.NOINC `($__internal_1_$__cuda_sm20_div_u64) ;  /* 0x0000000400787944 */ /* 0x000fea0003c00000 */
[----:B------:R-:W-:Y:S01]  /*2890*/  MOV R15, UR13 ;  /* 0x0000000d000f7c02 */ /* 0x000fe20008000f00 */
[--C-:B------:R-:W-:Y:S02]  /*28a0*/  IMAD.MOV R28, RZ, RZ, -R18.reuse ;  /* 0x000000ffff1c7224 */ /* 0x100fe400078e0a12 */
[----:B------:R-:W-:Y:S02]  /*28b0*/  IMAD.MOV.U32 R14, RZ, RZ, R18 ;  /* 0x000000ffff0e7224 */ /* 0x000fe400078e0012 */
[----:B------:R-:W-:-:S07]  /*28c0*/  IMAD R28, R28, R15, R3 ;  /* 0x0000000f1c1c7224 */ /* 0x000fce00078e0203 */
.L_x_63:
[----:B------:R-:W-:Y:S05]  /*28d0*/  BSYNC.RECONVERGENT B1 ;  /* 0x0000000000017941 */ /* 0x000fea0003800200 */
.L_x_61:
[----:B------:R-:W-:Y:S01]  /*28e0*/  ISETP.NE.U32.AND P0, PT, R28, RZ, PT ;  /* 0x000000ff1c00720c */ /* 0x000fe20003f05070 */
[----:B------:R-:W-:-:S12]  /*28f0*/  BSSY.RECONVERGENT B1, `(.L_x_64) ;  /* 0x000001d000017945 */ /* 0x000fd80003800200 */
[----:B------:R-:W-:Y:S05]  /*2900*/  @P0 BRA `(.L_x_65) ;  /* 0x0000000000580947 */ /* 0x000fea0003800000 */
[----:B------:R-:W0:Y:S01]  /*2910*/  I2F.U32.RP R3, R15 ;  /* 0x0000000f00037306 */ /* 0x000e220000209000 */
[----:B------:R-:W-:-:S07]  /*2920*/  ISETP.NE.U32.AND P2, PT, R15, RZ, PT ;  /* 0x000000ff0f00720c */ /* 0x000fce0003f45070 */
[----:B0-----:R-:W0:Y:S02]  /*2930*/  MUFU.RCP R3, R3 ;  /* 0x0000000300037308 */ /* 0x001e240000001000 */
[----:B0-----:R-:W-:-:S06]  /*2940*/  IADD3 R17, PT, PT, R3, 0xffffffe, RZ ;  /* 0x0ffffffe03117810 */ /* 0x001fcc0007ffe0ff */
[----:B------:R-:W0:Y:S02]  /*2950*/  F2I.FTZ.U32.TRUNC.NTZ R17, R17 ;  /* 0x0000001100117305 */ /* 0x000e24000021f000 */
[----:B0-----:R-:W-:-:S04]  /*2960*/  IMAD.MOV R16, RZ, RZ, -R17 ;  /* 0x000000ffff107224 */ /* 0x001fc800078e0a11 */
[----:B------:R-:W-:Y:S02]  /*2970*/  IMAD R19, R16, R15, RZ ;  /* 0x0000000f10137224 */ /* 0x000fe400078e02ff */
[----:B------:R-:W-:-:S05]  /*2980*/  HFMA2 R16, -RZ, RZ, 0, 0 ;  /* 0x00000000ff107431 */ /* 0x000fca00000001ff */
[----:B------:R-:W-:-:S06]  /*2990*/  IMAD.HI.U32 R19, R17, R19, R16 ;  /* 0x0000001311137227 */ /* 0x000fcc00078e0010 */
[----:B------:R-:W-:Y:S01]  /*29a0*/  IMAD.HI.U32 R18, R19, R2, RZ ;  /* 0x0000000213127227 */ /* 0x000fe200078e00ff */
[----:B------:R-:W-:-:S03]  /*29b0*/  MOV R19, RZ ;  /* 0x000000ff00137202 */ /* 0x000fc60000000f00 */
        /* <DEDUP_REMOVED lines=11> */
.L_x_65:
[----:B------:R-:W-:Y:S01]  /*2a70*/  IMAD.MOV.U32 R27, RZ, RZ, R2 ;  /* 0x000000ffff1b7224 */ /* 0x000fe200078e0002 */
[----:B------:R-:W-:-:S07]  /*2a80*/  MOV R26, 0x2aa0 ;  /* 0x00002aa0001a7802 */ /* 0x000fce0000000f00 */
[----:B------:R-:W-:Y:S05]  /*2a90*/  CALL.REL.NOINC `($__internal_1_$__cuda_sm20_div_u64) ;  /* 0x0000000000f47944 */ /* 0x000fea0003c00000 */
[----:B------:R-:W-:-:S05]  /*2aa0*/  IADD3 R15, PT, PT, -R18, RZ, RZ ;  /* 0x000000ff120f7210 */ /* 0x000fca0007ffe1ff */
[----:B------:R-:W-:-:S07]  /*2ab0*/  IMAD R15, R15, UR13, R2 ;  /* 0x0000000d0f0f7c24 */ /* 0x000fce000f8e0202 */
.L_x_66:
[----:B------:R-:W-:Y:S05]  /*2ac0*/  BSYNC.RECONVERGENT B1 ;  /* 0x0000000000017941 */ /* 0x000fea0003800200 */
.L_x_64:
[----:B------:R-:W-:Y:S01]  /*2ad0*/  LOP3.LUT P0, RZ, R15, 0xffffffc0, RZ, 0xc0, !PT ;  /* 0xffffffc00fff7812 */ /* 0x000fe2000780c0ff */
[----:B------:R-:W-:Y:S01]  /*2ae0*/  BSSY.RECONVERGENT B1, `(.L_x_67) ;  /* 0x000001a000017945 */ /* 0x000fe20003800200 */
[----:B------:R-:W-:Y:S01]  /*2af0*/  LOP3.LUT R3, R19, R14, RZ, 0xfc, !PT ;  /* 0x0000000e13037212 */ /* 0x000fe200078efcff */
[----:B------:R-:W-:-:S10]  /*2b00*/  IMAD.MOV.U32 R2, RZ, RZ, R18 ;  /* 0x000000ffff027224 */ /* 0x000fd400078e0012 */
        /* <DEDUP_REMOVED lines=14> */
.L_x_68:
[----:B------:R-:W-:Y:S01]  /*2bf0*/  IADD3 R14, PT, PT, R15, -0x40, RZ ;  /* 0xffffffc00f0e7810 */ /* 0x000fe20007ffe0ff */
[----:B------:R-:W-:-:S05]  /*2c00*/  IMAD.MOV.U32 R15, RZ, RZ, 0x1 ;  /* 0x00000001ff0f7424 */ /* 0x000fca00078e00ff */
[CC--:B------:R-:W-:Y:S02]  /*2c10*/  SHF.L.U32 R16, R15.reuse, R14.reuse, RZ ;  /* 0x0000000e0f107219 */ /* 0x0c0fe400000006ff */
[----:B------:R-:W-:Y:S02]  /*2c20*/  SHF.L.U64.HI R15, R15, R14, RZ ;  /* 0x0000000e0f0f7219 */ /* 0x000fe400000102ff */
[----:B------:R-:W-:-:S04]  /*2c30*/  LOP3.LUT P0, RZ, R16, R11, RZ, 0xc0, !PT ;  /* 0x0000000b10ff7212 */ /* 0x000fc8000780c0ff */
[----:B------:R-:W-:-:S13]  /*2c40*/  LOP3.LUT P0, RZ, R15, R12, RZ, 0xc0, P0 ;  /* 0x0000000c0fff7212 */ /* 0x000fda000000c0ff */
[----:B------:R-:W-:Y:S05]  /*2c50*/  @P0 BRA `(.L_x_70) ;  /* 0x00000000005c0947 */ /* 0x000fea0003800000 */
[----:B------:R-:W-:Y:S02]  /*2c60*/  LOP3.LUT R11, R16, R11, RZ, 0xfc, !PT ;  /* 0x0000000b100b7212 */ /* 0x000fe400078efcff */
[----:B------:R-:W-:-:S07]  /*2c70*/  LOP3.LUT R12, R15, R12, RZ, 0xfc, !PT ;  /* 0x0000000c0f0c7212 */ /* 0x000fce00078efcff */
.L_x_69:
[----:B------:R-:W-:Y:S05]  /*2c80*/  BSYNC.RECONVERGENT B1 ;  /* 0x0000000000017941 */ /* 0x000fea0003800200 */
.L_x_67:
[----:B------:R-:W-:Y:S02]  /*2c90*/  LOP3.LUT R15, R7, R6, R2, 0xfe, !PT ;  /* 0x00000006070f7212 */ /* 0x000fe400078efe02 */
[----:B------:R-:W-:Y:S02]  /*2ca0*/  LOP3.LUT R14, R5, R4, R3, 0xfe, !PT ;  /* 0x00000004050e7212 */ /* 0x000fe400078efe03 */
[----:B------:R-:W-:-:S04]  /*2cb0*/  LOP3.LUT P0, RZ, R15, R8, RZ, 0xfc, !PT ;  /* 0x000000080fff7212 */ /* 0x000fc8000780fcff */
[----:B------:R-:W-:-:S13]  /*2cc0*/  LOP3.LUT P0, RZ, R14, R13, RZ, 0xfc, P0 ;  /* 0x0000000d0eff7212 */ /* 0x000fda000000fcff */
[----:B------:R-:W-:Y:S05]  /*2cd0*/  @P0 BRA `(.L_x_71) ;  /* 0xffffffec00b40947 */ /* 0x000fea000383ffff */
.L_x_45:
[----:B------:R-:W-:Y:S05]  /*2ce0*/  BSYNC.RECONVERGENT B0 ;  /* 0x0000000000007941 */ /* 0x000fea0003800200 */
.L_x_44:
[----:B------:R-:W-:Y:S01]  /*2cf0*/  POPC R9, R9 ;  /* 0x0000000900097309 */ /* 0x000fe20000000000 */
[----:B------:R-:W0:Y:S01]  /*2d00*/  LDCU.64 UR10, c[0x0][0x390] ;  /* 0x00007200ff0a77ac */ /* 0x000e220008000a00 */
[----:B------:R-:W1:Y:S06]  /*2d10*/  LDCU UR8, c[0x0][0x398] ;  /* 0x00007300ff0877ac */ /* 0x000e6c0008000800 */
[----:B------:R-:W2:Y:S08]  /*2d20*/  POPC R10, R10 ;  /* 0x0000000a000a7309 */ /* 0x000eb00000000000 */
[----:B------:R-:W-:Y:S01]  /*2d30*/  POPC R11, R11 ;  /* 0x0000000b000b7309 */ /* 0x000fe20000000000 */
[----:B--2---:R-:W-:-:S07]  /*2d40*/  IADD3 R2, PT, PT, R9, R10, RZ ;  /* 0x0000000a09027210 */ /* 0x004fce0007ffe0ff */
[----:B------:R-:W2:Y:S02]  /*2d50*/  POPC R12, R12 ;  /* 0x0000000c000c7309 */ /* 0x000ea40000000000 */
[----:B--2---:R-:W-:Y:S02]  /*2d60*/  IADD3 R3, PT, PT, R2, R11, R12 ;  /* 0x0000000b02037210 */ /* 0x004fe40007ffe00c */
[----:B0-----:R-:W-:Y:S02]  /*2d70*/  IADD3 R2, P1, PT, R0, UR10, RZ ;  /* 0x0000000a00027c10 */ /* 0x001fe4000ff3e0ff */
[----:B-1----:R-:W-:-:S03]  /*2d80*/  ISETP.NE.AND P0, PT, R3, UR8, PT ;  /* 0x0000000803007c0c */ /* 0x002fc6000bf05270 */
[----:B------:R-:W-:Y:S01]  /*2d90*/  IMAD.X R3, RZ, RZ, UR11, P1 ;  /* 0x0000000bff037e24 */ /* 0x000fe200088e06ff */
[----:B------:R-:W-:-:S05]  /*2da0*/  SEL R5, RZ, 0x1, P0 ;  /* 0x00000001ff057807 */ /* 0x000fca0000000000 */
[----:B------:R-:W-:Y:S01]  /*2db0*/  STG.E.U8 desc[UR6][R2.64], R5 ;  /* 0x0000000502007986 */ /* 0x000fe2000c101106 */
[----:B------:R-:W-:Y:S05]  /*2dc0*/  EXIT ;  /* 0x000000000000794d */ /* 0x000fea0003800000 */
.L_x_70:
[----:B------:R-:W0:Y:S02]  /*2dd0*/  LDCU.64 UR8, c[0x0][0x390] ;  /* 0x00007200ff0877ac */ /* 0x000e240008000a00 */
[----:B0-----:R-:W-:-:S04]  /*2de0*/  IADD3 R2, P0, PT, R0, UR8, RZ ;  /* 0x0000000800027c10 */ /* 0x001fc8000ff1e0ff */
[----:B------:R-:W-:-:S05]  /*2df0*/  IADD3.X R3, PT, PT, RZ, UR9, RZ, P0, !PT ;  /* 0x00000009ff037c10 */ /* 0x000fca00087fe4ff */
[----:B------:R-:W-:Y:S01]  /*2e00*/  STG.E.U8 desc[UR6][R2.64], RZ ;  /* 0x000000ff02007986 */ /* 0x000fe2000c101106 */
[----:B------:R-:W-:Y:S05]  /*2e10*/  EXIT ;  /* 0x000000000000794d */ /* 0x000fea0003800000 */
.L_x_42:
[----:B------:R-:W0:Y:S02]  /*2e20*/  LDCU.64 UR8, c[0x0][0x390] ;  /* 0x00007200ff0877ac */ /* 0x000e240008000a00 */
[----:B0-----:R-:W-:-:S05]  /*2e30*/  IADD3 R2, P0, PT, R0, UR8, RZ ;  /* 0x0000000800027c10 */ /* 0x001fca000ff1e0ff */
[----:B------:R-:W-:-:S05]  /*2e40*/  IMAD.X R3, RZ, RZ, UR9, P0 ;  /* 0x00000009ff037e24 */ /* 0x000fca00080e06ff */
[----:B------:R-:W-:Y:S01]  /*2e50*/  STG.E.U8 desc[UR6][R2.64], RZ ;  /* 0x000000ff02007986 */ /* 0x000fe2000c101106 */
[----:B------:R-:W-:Y:S05]  /*2e60*/  EXIT ;  /* 0x000000000000794d */ /* 0x000fea0003800000 */
        .weak           $__internal_1_$__cuda_sm20_div_u64
        .type           $__internal_1_$__cuda_sm20_div_u64,@function
        .size           $__internal_1_$__cuda_sm20_div_u64,(.L_x_123 - $__internal_1_$__cuda_sm20_div_u64)
$__internal_1_$__cuda_sm20_div_u64:
[----:B------:R-:W0:Y:S08]  /*2e70*/  I2F.U64.RP R30, UR4 ;  /* 0x00000004001e7d12 */ /* 0x000e300008309000 */
[----:B0-----:R-:W0:Y:S02]  /*2e80*/  MUFU.RCP R30, R30 ;  /* 0x0000001e001e7308 */ /* 0x001e240000001000 */
[----:B0-----:R-:W-:-:S06]  /*2e90*/  IADD3 R18, PT, PT, R30, 0x1ffffffe, RZ ;  /* 0x1ffffffe1e127810 */ /* 0x001fcc0007ffe0ff */
[----:B------:R-:W0:Y:S02]  /*2ea0*/  F2I.U64.TRUNC R18, R18 ;  /* 0x0000001200127311 */ /* 0x000e24000020d800 */
[----:B0-----:R-:W-:Y:S01]  /*2eb0*/  IMAD.WIDE.U32 R20, R18, UR4, RZ ;  /* 0x0000000412147c25 */ /* 0x001fe2000f8e00ff */
[----:B------:R-:W-:-:S03]  /*2ec0*/  MOV R33, R18 ;  /* 0x0000001200217202 */ /* 0x000fc60000000f00 */
[----:B------:R-:W-:Y:S01]  /*2ed0*/  IMAD R31, R18, UR5, R21 ;  /* 0x00000005121f7c24 */ /* 0x000fe2000f8e0215 */
[----:B------:R-:W-:-:S03]  /*2ee0*/  IADD3 R21, P0, PT, RZ, -R20, RZ ;  /* 0x80000014ff157210 */ /* 0x000fc60007f1e0ff */
[----:B------:R-:W-:Y:S02]  /*2ef0*/  IMAD R31, R19, UR4, R31 ;  /* 0x00000004131f7c24 */ /* 0x000fe4000f8e021f */
[----:B------:R-:W-:-:S04]  /*2f00*/  IMAD.HI.U32 R32, R18, R21, RZ ;  /* 0x0000001512207227 */ /* 0x000fc800078e00ff */
[----:B------:R-:W-:-:S04]  /*2f10*/  IMAD.X R31, RZ, RZ, ~R31, P0 ;  /* 0x000000ffff1f7224 */ /* 0x000fc800000e0e1f */
[----:B------:R-:W-:-:S04]  /*2f20*/  IMAD.WIDE.U32 R32, P0, R18, R31, R32 ;  /* 0x0000001f12207225 */ /* 0x000fc80007800020 */
[C---:B------:R-:W-:Y:S02]  /*2f30*/  IMAD R20, R19.reuse, R31, RZ ;  /* 0x0000001f13147224 */ /* 0x040fe400078e02ff */
[----:B------:R-:W-:-:S04]  /*2f40*/  IMAD.HI.U32 R21, P1, R19, R21, R32 ;  /* 0x0000001513157227 */ /* 0x000fc80007820020 */
[----:B------:R-:W-:Y:S01]  /*2f50*/  IMAD.HI.U32 R18, R19, R31, RZ ;  /* 0x0000001f13127227 */ /* 0x000fe200078e00ff */
[----:B------:R-:W-:-:S03]  /*2f60*/  IADD3 R21, P2, PT, R20, R21, RZ ;  /* 0x0000001514157210 */ /* 0x000fc60007f5e0ff */
[----:B------:R-:W-:Y:S02]  /*2f70*/  IMAD.X R18, R18, 0x1, R19, P0 ;  /* 0x0000000112127824 */ /* 0x000fe400000e0613 */
[----:B------:R-:W-:-:S03]  /*2f80*/  IMAD.WIDE.U32 R30, R21, UR4, RZ ;  /* 0x00000004151e7c25 */ /* 0x000fc6000f8e00ff */
[----:B------:R-:W-:Y:S01]  /*2f90*/  IADD3.X R19, PT, PT, RZ, RZ, R18, P2, P1 ;  /* 0x000000ffff137210 */ /* 0x000fe200017e2412 */
[----:B------:R-:W-:Y:S01]  /*2fa0*/  IMAD R18, R21, UR5, R31 ;  /* 0x0000000515127c24 */ /* 0x000fe2000f8e021f */
[----:B------:R-:W-:-:S03]  /*2fb0*/  IADD3 R31, P0, PT, RZ, -R30, RZ ;  /* 0x8000001eff1f7210 */ /* 0x000fc60007f1e0ff */
[----:B------:R-:W-:Y:S02]  /*2fc0*/  IMAD R18, R19, UR4, R18 ;  /* 0x0000000413127c24 */ /* 0x000fe4000f8e0212 */
        /* <DEDUP_REMOVED lines=8> */
[----:B------:R-:W-:Y:S02]  /*3050*/  HFMA2 R19, -RZ, RZ, 0, 0 ;  /* 0x00000000ff137431 */ /* 0x000fe400000001ff */
[----:B------:R-:W-:Y:S01]  /*3060*/  IMAD.HI.U32 R18, R31, R27, RZ ;  /* 0x0000001b1f127227 */ /* 0x000fe200078e00ff */
[----:B------:R-:W-:-:S05]  /*3070*/  IADD3.X R21, PT, PT, RZ, RZ, R21, P2, P1 ;  /* 0x000000ffff157210 */ /* 0x000fca00017e2415 */
[-C--:B------:R-:W-:Y:S02]  /*3080*/  IMAD R20, R21, R28.reuse, RZ ;  /* 0x0000001c15147224 */ /* 0x080fe400078e02ff */
[----:B------:R-:W-:-:S04]  /*3090*/  IMAD.WIDE.U32 R18, R31, R28, R18 ;  /* 0x0000001c1f127225 */ /* 0x000fc800078e0012 */
[----:B------:R-:W-:-:S04]  /*30a0*/  IMAD.HI.U32 R19, P0, R21, R27, R18 ;  /* 0x0000001b15137227 */ /* 0x000fc80007800012 */
[----:B------:R-:W-:Y:S01]  /*30b0*/  IMAD.HI.U32 R21, R21, R28, RZ ;  /* 0x0000001c15157227 */ /* 0x000fe200078e00ff */
[----:B------:R-:W-:-:S03]  /*30c0*/  IADD3 R18, P1, PT, R20, R19, RZ ;  /* 0x0000001314127210 */ /* 0x000fc60007f3e0ff */
[----:B------:R-:W-:Y:S02]  /*30d0*/  IMAD.X R19, RZ, RZ, R21, P0 ;  /* 0x000000ffff137224 */ /* 0x000fe400000e0615 */
[----:B------:R-:W-:-:S03]  /*30e0*/  IMAD.WIDE.U32 R20, R18, UR4, RZ ;  /* 0x0000000412147c25 */ /* 0x000fc6000f8e00ff */
[----:B------:R-:W-:Y:S01]  /*30f0*/  IADD3.X R19, PT, PT, RZ, R19, RZ, P1, !PT ;  /* 0x00000013ff137210 */ /* 0x000fe20000ffe4ff */
[----:B------:R-:W-:Y:S01]  /*3100*/  IMAD R30, R18, UR5, R21 ;  /* 0x00000005121e7c24 */ /* 0x000fe2000f8e0215 */
[----:B------:R-:W-:Y:S02]  /*3110*/  IADD3 R20, P1, PT, -R20, R27, RZ ;  /* 0x0000001b14147210 */ /* 0x000fe40007f3e1ff */
[----:B------:R-:W-:Y:S01]  /*3120*/  IADD3 R27, P2, PT, R18, 0x1, RZ ;  /* 0x00000001121b7810 */ /* 0x000fe20007f5e0ff */
[----:B------:R-:W-:Y:S01]  /*3130*/  IMAD R21, R19, UR4, R30 ;  /* 0x0000000413157c24 */ /* 0x000fe2000f8e021e */
[----:B------:R-:W-:Y:S02]  /*3140*/  ISETP.GE.U32.AND P0, PT, R20, UR4, PT ;  /* 0x0000000414007c0c */ /* 0x000fe4000bf06070 */
[----:B------:R-:W-:Y:S01]  /*3150*/  IADD3.X R30, PT, PT, RZ, R19, RZ, P2, !PT ;  /* 0x00000013ff1e7210 */ /* 0x000fe200017fe4ff */
[----:B------:R-:W-:Y:S01]  /*3160*/  IMAD.X R28, R28, 0x1, ~R21, P1 ;  /* 0x000000011c1c7824 */ /* 0x000fe200008e0e15 */
[----:B------:R-:W-:-:S04]  /*3170*/  IADD3 R21, P1, PT, R20, -UR4, RZ ;  /* 0x8000000414157c10 */ /* 0x000fc8000ff3e0ff */
[C---:B------:R-:W-:Y:S02]  /*3180*/  ISETP.GE.U32.AND.EX P0, PT, R28.reuse, UR5, PT, P0 ;  /* 0x000000051c007c0c */ /* 0x040fe4000bf06100 */
[----:B------:R-:W-:Y:S02]  /*3190*/  IADD3.X R31, PT, PT, R28, ~UR5, RZ, P1, !PT ;  /* 0x800000051c1f7c10 */ /* 0x000fe40008ffe4ff */
[----:B------:R-:W-:Y:S02]  /*31a0*/  SEL R21, R21, R20, P0 ;  /* 0x0000001415157207 */ /* 0x000fe40000000000 */
[----:B------:R-:W-:Y:S02]  /*31b0*/  SEL R27, R27, R18, P0 ;  /* 0x000000121b1b7207 */ /* 0x000fe40000000000 */
[----:B------:R-:W-:Y:S02]  /*31c0*/  SEL R31, R31, R28, P0 ;  /* 0x0000001c1f1f7207 */ /* 0x000fe40000000000 */
[----:B------:R-:W-:-:S02]  /*31d0*/  SEL R30, R30, R19, P0 ;  /* 0x000000131e1e7207 */ /* 0x000fc40000000000 */
[----:B------:R-:W-:Y:S02]  /*31e0*/  ISETP.GE.U32.AND P0, PT, R21, UR4, PT ;  /* 0x0000000415007c0c */ /* 0x000fe4000bf06070 */
[----:B------:R-:W-:Y:S02]  /*31f0*/  IADD3 R18, P2, PT, R27, 0x1, RZ ;  /* 0x000000011b127810 */ /* 0x000fe40007f5e0ff */
[----:B------:R-:W-:Y:S02]  /*3200*/  ISETP.GE.U32.AND.EX P0, PT, R31, UR5, PT, P0 ;  /* 0x000000051f007c0c */ /* 0x000fe4000bf06100 */
[----:B------:R-:W-:Y:S01]  /*3210*/  ISETP.NE.U32.AND P1, PT, RZ, UR4, PT ;  /* 0x00000004ff007c0c */ /* 0x000fe2000bf25070 */
[----:B------:R-:W-:Y:S01]  /*3220*/  IMAD.X R19, RZ, RZ, R30, P2 ;  /* 0x000000ffff137224 */ /* 0x000fe200010e061e */
[----:B------:R-:W-:Y:S02]  /*3230*/  SEL R18, R18, R27, P0 ;  /* 0x0000001b12127207 */ /* 0x000fe40000000000 */
[----:B------:R-:W-:-:S02]  /*3240*/  MOV R27, 0x0 ;  /* 0x00000000001b7802 */ /* 0x000fc40000000f00 */
[----:B------:R-:W-:Y:S02]  /*3250*/  ISETP.NE.AND.EX P1, PT, RZ, UR5, PT, P1 ;  /* 0x00000005ff007c0c */ /* 0x000fe4000bf25310 */
[----:B------:R-:W-:Y:S02]  /*3260*/  SEL R19, R19, R30, P0 ;  /* 0x0000001e13137207 */ /* 0x000fe40000000000 */
[----:B------:R-:W-:Y:S02]  /*3270*/  SEL R18, R18, 0xffffffff, P1 ;  /* 0xffffffff12127807 */ /* 0x000fe40000800000 */
[----:B------:R-:W-:Y:S01]  /*3280*/  SEL R19, R19, 0xffffffff, P1 ;  /* 0xffffffff13137807 */ /* 0x000fe20000800000 */
[----:B------:R-:W-:Y:S06]  /*3290*/  RET.REL.NODEC R26 `(check_is_nice_kernel) ;  /* 0xffffffcc1a587950 */ /* 0x000fec0003c3ffff */
.L_x_72:
        /* <DEDUP_REMOVED lines=14> */
.L_x_123:


//--------------------- .text.count_unique_digits_kernel --------------------------
	.section	.text.count_unique_digits_kernel,"ax",@progbits
	.align	128
        .global         count_unique_digits_kernel
        .type           count_unique_digits_kernel,@function
        .size           count_unique_digits_kernel,(.L_x_124 - count_unique_digits_kernel)
        .other          count_unique_digits_kernel,@"STO_CUDA_ENTRY STV_DEFAULT"
count_unique_digits_kernel:
.text.count_unique_digits_kernel:
        /* <DEDUP_REMOVED lines=12> */
[----:B------:R-:W1:Y:S03]  /*00c0*/  LDCU.64 UR6, c[0x0][0x358] ;  /* 0x00006b00ff0677ac */ /* 0x000e660008000a00 */
[----:B0-----:R-:W-:Y:S01]  /*00d0*/  IADD3 R8, P0, PT, R12, UR8, RZ ;  /* 0x000000080c087c10 */ /* 0x001fe2000ff1e0ff */
[----:B------:R-:W0:Y:S03]  /*00e0*/  LDCU UR4, c[0x0][0x398] ;  /* 0x00007300ff0477ac */ /* 0x000e260008000800 */
[----:B------:R-:W-:Y:S01]  /*00f0*/  IADD3.X R9, PT, PT, R2, UR9, RZ, P0, !PT ;  /* 0x0000000902097c10 */ /* 0x000fe200087fe4ff */
[----:B------:R-:W2:Y:S05]  /*0100*/  LDCU UR8, c[0x0][0x398] ;  /* 0x00007300ff0877ac */ /* 0x000eaa0008000800 */
[----:B-1----:R-:W3:Y:S01]  /*0110*/  LDG.E.64 R8, desc[UR6][R8.64] ;  /* 0x0000000608087981 */ /* 0x002ee2000c1e1b00 */
[----:B------:R-:W-:-:S04]  /*0120*/  IADD3 R12, P0, PT, R12, UR10, RZ ;  /* 0x0000000a0c0c7c10 */ /* 0x000fc8000ff1e0ff */
[----:B------:R-:W-:-:S06]  /*0130*/  IADD3.X R13, PT, PT, R2, UR11, RZ, P0, !PT ;  /* 0x0000000b020d7c10 */ /* 0x000fcc00087fe4ff */
[----:B------:R-:W4:Y:S01]  /*0140*/  LDG.E.64 R12, desc[UR6][R12.64] ;  /* 0x000000060c0c7981 */ /* 0x000f22000c1e1b00 */
[----:B------:R-:W-:Y:S01]  /*0150*/  UMOV UR5, URZ ;  /* 0x000000ff00057c82 */ /* 0x000fe20008000000 */
[----:B------:R-:W-:Y:S01]  /*0160*/  BSSY.RECONVERGENT B0, `(.L_x_73) ;  /* 0x000018d000007945 */ /* 0x000fe20003800200 */
[----:B---3--:R-:W-:-:S04]  /*0170*/  IMAD.WIDE.U32 R2, R9, R8, RZ ;  /* 0x0000000809027225 */ /* 0x008fc800078e00ff */
[----:B------:R-:W-:-:S04]  /*0180*/  IMAD.WIDE.U32 R14, R8, R8, RZ ;  /* 0x00000008080e7225 */ /* 0x000fc800078e00ff */
[----:B------:R-:W-:-:S04]  /*0190*/  IMAD.WIDE.U32 R2, P0, R8, R9, R2 ;  /* 0x0000000908027225 */ /* 0x000fc80007800002 */
[----:B------:R-:W-:Y:S01]  /*01a0*/  IMAD.X R23, RZ, RZ, RZ, P0 ;  /* 0x000000ffff177224 */ /* 0x000fe200000e06ff */
[----:B------:R-:W-:Y:S01]  /*01b0*/  IADD3 R18, P1, PT, R15, R2, RZ ;  /* 0x000000020f127210 */ /* 0x000fe20007f3e0ff */
[----:B----4-:R-:W-:Y:S01]  /*01c0*/  IMAD.WIDE.U32 R16, R9, R12, RZ ;  /* 0x0000000c09107225 */ /* 0x010fe200078e00ff */
[----:B------:R-:W-:-:S03]  /*01d0*/  MOV R22, R3 ;  /* 0x0000000300167202 */ /* 0x000fc60000000f00 */
[----:B------:R-:W-:-:S04]  /*01e0*/  IMAD.WIDE.U32 R4, R18, R8, RZ ;  /* 0x0000000812047225 */ /* 0x000fc800078e00ff */
[----:B------:R-:W-:Y:S02]  /*01f0*/  IMAD R3, R13, R8, RZ ;  /* 0x000000080d037224 */ /* 0x000fe400078e02ff */
[----:B------:R-:W-:-:S04]  /*0200*/  IMAD.WIDE.U32 R20, P0, R9, R14, R4 ;  /* 0x0000000e09147225 */ /* 0x000fc80007800004 */
[----:B------:R-:W-:-:S04]  /*0210*/  IMAD.WIDE.U32 R4, R14, R8, RZ ;  /* 0x000000080e047225 */ /* 0x000fc800078e00ff */
[----:B------:R-:W-:Y:S01]  /*0220*/  IMAD.X R11, RZ, RZ, RZ, P0 ;  /* 0x000000ffff0b7224 */ /* 0x000fe200000e06ff */
[----:B------:R-:W-:Y:S01]  /*0230*/  IADD3 R2, P3, PT, R5, R20, RZ ;  /* 0x0000001405027210 */ /* 0x000fe20007f7e0ff */
[----:B------:R-:W-:-:S04]  /*0240*/  IMAD.WIDE.U32 R6, R12, R8, RZ ;  /* 0x000000080c067225 */ /* 0x000fc800078e00ff */
[----:B------:R-:W-:Y:S02]  /*0250*/  IMAD R3, R9, R12, R3 ;  /* 0x0000000c09037224 */ /* 0x000fe400078e0203 */
[----:B------:R-:W-:-:S04]  /*0260*/  IMAD.WIDE.U32 R16, P0, R8, R13, R16 ;  /* 0x0000000d08107225 */ /* 0x000fc80007800010 */
[----:B------:R-:W-:Y:S01]  /*0270*/  IMAD.MOV.U32 R10, RZ, RZ, R21 ;  /* 0x000000ffff0a7224 */ /* 0x000fe200078e0015 */
[----:B------:R-:W-:Y:S01]  /*0280*/  IADD3.X R33, PT, PT, RZ, RZ, RZ, P0, !PT ;  /* 0x000000ffff217210 */ /* 0x000fe200007fe4ff */
[----:B------:R-:W-:Y:S01]  /*0290*/  IMAD.WIDE.U32 R20, R8, R12, RZ ;  /* 0x0000000c08147225 */ /* 0x000fe200078e00ff */
[----:B------:R-:W-:-:S03]  /*02a0*/  MOV R32, R17 ;  /* 0x0000001100207202 */ /* 0x000fc60000000f00 */
[----:B------:R-:W-:Y:S01]  /*02b0*/  IMAD.IADD R29, R7, 0x1, R3 ;  /* 0x00000001071d7824 */ /* 0x000fe200078e0203 */
[----:B------:R-:W-:Y:S01]  /*02c0*/  IADD3 RZ, P0, PT, R21, R16, RZ ;  /* 0x0000001015ff7210 */ /* 0x000fe20007f1e0ff */
[----:B------:R-:W-:-:S03]  /*02d0*/  IMAD.WIDE.U32.X R22, R9, R9, R22, P1 ;  /* 0x0000000909167225 */ /* 0x000fc600008e0416 */
[C---:B------:R-:W-:Y:S01]  /*02e0*/  SHF.L.U64.HI R5, R6.reuse, 0x1, R29 ;  /* 0x0000000106057819 */ /* 0x040fe2000001021d */
[----:B------:R-:W-:Y:S02]  /*02f0*/  IMAD.SHL.U32 R3, R6, 0x2, RZ ;  /* 0x0000000206037824 */ /* 0x000fe400078e00ff */
[----:B------:R-:W-:-:S03]  /*0300*/  IMAD.WIDE.U32 R26, R13, R12, RZ ;  /* 0x0000000c0d1a7225 */ /* 0x000fc600078e00ff */
[----:B------:R-:W-:Y:S01]  /*0310*/  IADD3 R16, P1, PT, R3, R22, RZ ;  /* 0x0000001603107210 */ /* 0x000fe20007f3e0ff */
[----:B------:R-:W-:-:S03]  /*0320*/  IMAD.WIDE.U32.X R32, R9, R13, R32, P0 ;  /* 0x0000000d09207225 */ /* 0x000fc600000e0420 */
[----:B------:R-:W-:Y:S01]  /*0330*/  ISETP.GE.U32.AND P0, PT, R16, R3, PT ;  /* 0x000000031000720c */ /* 0x000fe20003f06070 */
[----:B------:R-:W-:Y:S01]  /*0340*/  IMAD.X R22, R5, 0x1, R23, P1 ;  /* 0x0000000105167824 */ /* 0x000fe200008e0617 */
[----:B------:R-:W-:Y:S01]  /*0350*/  SHF.L.W.U32.HI R28, R29, 0x1, R32 ;  /* 0x000000011d1c7819 */ /* 0x000fe20000010e20 */
[----:B------:R-:W-:Y:S01]  /*0360*/  IMAD.WIDE.U32 R6, R12, R12, RZ ;  /* 0x0000000c0c067225 */ /* 0x000fe200078e00ff */
[----:B------:R-:W-:Y:S02]  /*0370*/  SHF.L.W.U32.HI R29, R32, 0x1, R33 ;  /* 0x00000001201d7819 */ /* 0x000fe40000010e21 */
[----:B------:R-:W-:Y:S01]  /*0380*/  ISETP.GE.U32.AND.EX P0, PT, R22, R5, PT, P0 ;  /* 0x000000051600720c */ /* 0x000fe20003f06100 */
[----:B------:R-:W-:-:S03]  /*0390*/  IMAD.WIDE.U32 R26, P2, R12, R13, R26 ;  /* 0x0000000d0c1a7225 */ /* 0x000fc6000784001a */
[----:B------:R-:W-:Y:S01]  /*03a0*/  SEL R17, RZ, 0x1, P0 ;  /* 0x00000001ff117807 */ /* 0x000fe20000000000 */
[----:B------:R-:W-:Y:S01]  /*03b0*/  IMAD.WIDE.U32 R20, R22, R8, RZ ;  /* 0x0000000816147225 */ /* 0x000fe200078e00ff */
[----:B------:R-:W-:Y:S02]  /*03c0*/  IADD3 RZ, P4, PT, R7, R26, RZ ;  /* 0x0000001a07ff7210 */ /* 0x000fe40007f9e0ff */
[----:B------:R-:W-:Y:S01]  /*03d0*/  MOV R24, R27 ;  /* 0x0000001b00187202 */ /* 0x000fe20000000f00 */
[----:B------:R-:W-:-:S04]  /*03e0*/  IMAD.WIDE.U32 R6, R12, R12, R28 ;  /* 0x0000000c0c067225 */ /* 0x000fc800078e001c */
[----:B------:R-:W-:Y:S01]  /*03f0*/  IMAD.WIDE.U32 R30, R18, R12, RZ ;  /* 0x0000000c121e7225 */ /* 0x000fe200078e00ff */
[----:B------:R-:W-:Y:S02]  /*0400*/  IADD3 R17, P6, PT, R17, R6, RZ ;  /* 0x0000000611117210 */ /* 0x000fe40007fde0ff */
[----:B------:R-:W-:Y:S01]  /*0410*/  ISETP.GE.U32.AND P0, PT, R6, R28, PT ;  /* 0x0000001c0600720c */ /* 0x000fe20003f06070 */
[----:B------:R-:W-:Y:S01]  /*0420*/  IMAD.IADD R32, R26, 0x1, R7 ;  /* 0x000000011a207824 */ /* 0x000fe200078e0207 */
[----:B------:R-:W-:Y:S01]  /*0430*/  SHF.R.U32.HI R7, RZ, 0x1f, R33 ;  /* 0x0000001fff077819 */ /* 0x000fe20000011621 */
[----:B------:R-:W-:-:S03]  /*0440*/  IMAD.WIDE.U32 R26, R16, R8, RZ ;  /* 0x00000008101a7225 */ /* 0x000fc600078e00ff */
[----:B------:R-:W-:Y:S01]  /*0450*/  ISETP.GE.U32.AND.EX P0, PT, R32, R29, PT, P0 ;  /* 0x0000001d2000720c */ /* 0x000fe20003f06100 */
[----:B------:R-:W-:-:S04]  /*0460*/  IMAD.WIDE.U32 R20, P5, R9, R16, R20 ;  /* 0x0000001009147225 */ /* 0x000fc800078a0014 */
[----:B------:R-:W-:Y:S01]  /*0470*/  IMAD.WIDE.U32.X R10, R9, R18, R10, P3 ;  /* 0x00000012090a7225 */ /* 0x000fe200018e040a */
[----:B------:R-:W-:Y:S02]  /*0480*/  IADD3 RZ, P3, PT, R27, R20, RZ ;  /* 0x000000141bff7210 */ /* 0x000fe40007f7e0ff */
[----:B------:R-:W-:Y:S01]  /*0490*/  IADD3.X R37, PT, PT, RZ, RZ, RZ, P5, !PT ;  /* 0x000000ffff257210 */ /* 0x000fe20002ffe4ff */
[----:B------:R-:W-:Y:S01]  /*04a0*/  IMAD.WIDE.U32 R34, R14, R12, RZ ;  /* 0x0000000c0e227225 */ /* 0x000fe200078e00ff */
[----:B------:R-:W-:-:S03]  /*04b0*/  MOV R36, R21 ;  /* 0x0000001500247202 */ /* 0x000fc60000000f00 */
[----:B------:R-:W-:-:S04]  /*04c0*/  IMAD.WIDE.U32 R30, P1, R13, R14, R30 ;  /* 0x0000000e0d1e7225 */ /* 0x000fc8000782001e */
[----:B------:R-:W-:Y:S02]  /*04d0*/  IMAD.X R23, RZ, RZ, R32, P6 ;  /* 0x000000ffff177224 */ /* 0x000fe400030e0620 */
[----:B------:R-:W-:Y:S01]  /*04e0*/  IMAD.X R25, RZ, RZ, RZ, P2 ;  /* 0x000000ffff197224 */ /* 0x000fe200010e06ff */
[----:B------:R-:W-:Y:S01]  /*04f0*/  IADD3 RZ, P2, PT, R35, R30, RZ ;  /* 0x0000001e23ff7210 */ /* 0x000fe20007f5e0ff */
[----:B------:R-:W-:-:S04]  /*0500*/  IMAD.WIDE.U32 R26, R23, R8, RZ ;  /* 0x00000008171a7225 */ /* 0x000fc800078e00ff */
[----:B------:R-:W-:-:S04]  /*0510*/  IMAD.WIDE.U32 R28, R8, R16, R10 ;  /* 0x00000010081c7225 */ /* 0x000fc800078e000a */
[----:B------:R-:W-:Y:S01]  /*0520*/  IMAD.X R35, RZ, RZ, RZ, P1 ;  /* 0x000000ffff237224 */ /* 0x000fe200008e06ff */
[----:B------:R-:W-:Y:S01]  /*0530*/  ISETP.GE.U32.AND P1, PT, R17, R6, PT ;  /* 0x000000061100720c */ /* 0x000fe20003f26070 */
[----:B------:R-:W-:Y:S02]  /*0540*/  IMAD.MOV.U32 R34, RZ, RZ, R31 ;  /* 0x000000ffff227224 */ /* 0x000fe400078e001f */
[----:B------:R-:W-:Y:S01]  /*0550*/  IMAD.IADD R29, R20, 0x1, R29 ;  /* 0x00000001141d7824 */ /* 0x000fe200078e021d */
[----:B------:R-:W-:Y:S01]  /*0560*/  ISETP.GE.U32.AND.EX P1, PT, R23, R32, PT, P1 ;  /* 0x000000201700720c */ /* 0x000fe20003f26110 */
[----:B------:R-:W-:-:S04]  /*0570*/  IMAD.WIDE.U32.X R36, R9, R22, R36, P3 ;  /* 0x0000001609247225 */ /* 0x000fc800018e0424 */
[----:B------:R-:W-:-:S04]  /*0580*/  IMAD.WIDE.U32.X R34, R13, R18, R34, P2 ;  /* 0x000000120d227225 */ /* 0x000fc800010e0422 */
[----:B------:R-:W-:-:S04]  /*0590*/  IMAD.WIDE.U32 R26, P3, R9, R17, R26 ;  /* 0x00000011091a7225 */ /* 0x000fc8000786001a */
[----:B------:R-:W-:-:S04]  /*05a0*/  IMAD.WIDE.U32 R20, R17, R8, RZ ;  /* 0x0000000811147225 */ /* 0x000fc800078e00ff */
[----:B------:R-:W-:Y:S01]  /*05b0*/  IMAD.WIDE.U32.X R24, R13, R13, R24, P4 ;  /* 0x0000000d0d187225 */ /* 0x000fe200020e0418 */
[----:B------:R-:W-:Y:S02]  /*05c0*/  IADD3 R6, P2, P6, R34, R20, R36 ;  /* 0x0000001422067210 */ /* 0x000fe40007e5e024 */
[----:B------:R-:W-:Y:S01]  /*05d0*/  IADD3 R19, P5, PT, R21, R26, RZ ;  /* 0x0000001a15137210 */ /* 0x000fe20007fbe0ff */
[----:B------:R-:W-:Y:S02]  /*05e0*/  IMAD.MOV.U32 R34, RZ, RZ, R27 ;  /* 0x000000ffff227224 */ /* 0x000fe400078e001b */
[----:B------:R-:W-:Y:S01]  /*05f0*/  IMAD.WIDE.U32 R26, R22, R12, RZ ;  /* 0x0000000c161a7225 */ /* 0x000fe200078e00ff */
[----:B------:R-:W-:Y:S02]  /*0600*/  IADD3.X R5, PT, PT, R35, R19, R37, P2, P6 ;  /* 0x0000001323057210 */ /* 0x000fe400017ec425 */
[----:B------:R-:W-:Y:S02]  /*0610*/  ISETP.GE.U32.AND P2, PT, R28, R10, PT ;  /* 0x0000000a1c00720c */ /* 0x000fe40003f46070 */
[----:B------:R-:W-:-:S02]  /*0620*/  IADD3.X R35, PT, PT, RZ, RZ, RZ, P3, !PT ;  /* 0x000000ffff237210 */ /* 0x000fc40001ffe4ff */
[----:B------:R-:W-:Y:S01]  /*0630*/  ISETP.GE.U32.AND.EX P2, PT, R29, R11, PT, P2 ;  /* 0x0000000b1d00720c */ /* 0x000fe20003f46120 */
[----:B------:R-:W-:-:S03]  /*0640*/  IMAD.WIDE.U32 R10, R12, R14, R28 ;  /* 0x0000000e0c0a7225 */ /* 0x000fc600078e001c */
[----:B------:R-:W-:Y:S01]  /*0650*/  SEL R21, RZ, 0x1, P2 ;  /* 0x00000001ff157807 */ /* 0x000fe20001000000 */
[----:B------:R-:W-:Y:S01]  /*0660*/  IMAD.IADD R3, R30, 0x1, R11 ;  /* 0x000000011e037824 */ /* 0x000fe200078e020b */
[----:B------:R-:W-:Y:S01]  /*0670*/  ISETP.GE.U32.AND P6, PT, R10, R28, PT ;  /* 0x0000001c0a00720c */ /* 0x000fe20003fc6070 */
[----:B------:R-:W-:-:S03]  /*0680*/  IMAD.WIDE.U32 R30, R16, R12, RZ ;  /* 0x0000000c101e7225 */ /* 0x000fc600078e00ff */
[----:B------:R-:W-:Y:S01]  /*0690*/  ISETP.GE.U32.AND.EX P3, PT, R3, R29, PT, P6 ;  /* 0x0000001d0300720c */ /* 0x000fe20003f66160 */
[----:B------:R-:W-:-:S03]  /*06a0*/  IMAD.WIDE.U32 R26, P6, R13, R16, R26 ;  /* 0x000000100d1a7225 */ /* 0x000fc600078c001a */
[----:B------:R-:W-:Y:S01]  /*06b0*/  SEL R11, RZ, 0x1, P3 ;  /* 0x00000001ff0b7807 */ /* 0x000fe20001800000 */
[----:B------:R-:W-:Y:S01]  /*06c0*/  IMAD.X R29, RZ, RZ, RZ, P6 ;  /* 0x000000ffff1d7224 */ /* 0x000fe200030e06ff */
[----:B------:R-:W-:Y:S01]  /*06d0*/  IADD3 RZ, P6, PT, R31, R26, RZ ;  /* 0x0000001a1fff7210 */ /* 0x000fe20007fde0ff */
[----:B------:R-:W-:Y:S01]  /*06e0*/  IMAD.WIDE.U32.X R34, R9, R23, R34, P5 ;  /* 0x0000001709227225 */ /* 0x000fe200028e0422 */
[----:B------:R-:W-:Y:S02]  /*06f0*/  IADD3 R6, P3, P2, R11, R6, R21 ;  /* 0x000000060b067210 */ /* 0x000fe40007a7e015 */
[----:B------:R-:W-:Y:S01]  /*0700*/  MOV R28, R27 ;  /* 0x0000001b001c7202 */ /* 0x000fe20000000f00 */
[----:B------:R-:W-:Y:S01]  /*0710*/  IMAD R21, R23, R12, RZ ;  /* 0x0000000c17157224 */ /* 0x000fe200078e02ff */
[----:B------:R-:W-:-:S03]  /*0720*/  SEL R11, RZ, 0x1, P0 ;  /* 0x00000001ff0b7807 */ /* 0x000fc60000000000 */
[----:B------:R-:W-:Y:S01]  /*0730*/  IMAD.WIDE.U32.X R28, R13, R22, R28, P6 ;  /* 0x000000160d1c7225 */ /* 0x000fe200030e041c */
[----:B------:R-:W-:Y:S02]  /*0740*/  IADD3 R7, P0, P4, R11, R7, R24 ;  /* 0x000000070b077210 */ /* 0x000fe40007c1e018 */
[----:B------:R-:W-:Y:S01]  /*0750*/  SEL R24, RZ, 0x1, P1 ;  /* 0x00000001ff187807 */ /* 0x000fe20000800000 */
[----:B------:R-:W-:Y:S01]  /*0760*/  IMAD R21, R13, R17, R21 ;  /* 0x000000110d157224 */ /* 0x000fe200078e0215 */
[----:B------:R-:W-:Y:S02]  /*0770*/  IADD3 R28, P5, PT, R34, R28, RZ ;  /* 0x0000001c221c7210 */ /* 0x000fe40007fbe0ff */
[----:B------:R-:W-:Y:S02]  /*0780*/  IADD3 R24, P1, PT, R7, R24, RZ ;  /* 0x0000001807187210 */ /* 0x000fe40007f3e0ff */
[----:B------:R-:W-:Y:S01]  /*0790*/  IADD3.X R7, PT, PT, RZ, R5, RZ, P3, P2 ;  /* 0x00000005ff077210 */ /* 0x000fe20001fe44ff */
[----:B------:R-:W-:Y:S01]  /*07a0*/  IMAD.X R29, R35, 0x1, R29, P5 ;  /* 0x00000001231d7824 */ /* 0x000fe200028e061d */
[----:B------:R-:W-:-:S02]  /*07b0*/  IADD3.X R25, PT, PT, RZ, RZ, R25, P0, P4 ;  /* 0x000000ffff197210 */ /* 0x000fc400007e8419 */
[----:B------:R-:W-:Y:S01]  /*07c0*/  ISETP.GE.U32.AND P0, PT, R6, R20, PT ;  /* 0x000000140600720c */ /* 0x000fe20003f06070 */
[CC--:B------:R-:W-:Y:S01]  /*07d0*/  IMAD.WIDE.U32 R30, R12.reuse, R16.reuse, R6 ;  /* 0x000000100c1e7225 */ /* 0x0c0fe200078e0006 */
[----:B------:R-:W-:Y:S02]  /*07e0*/  LOP3.LUT R11, R17, R16, R14, 0xfe, !PT ;  /* 0x00000010110b7212 */ /* 0x000fe400078efe0e */
[----:B------:R-:W-:Y:S01]  /*07f0*/  ISETP.GE.U32.AND.EX P0, PT, R7, R19, PT, P0 ;  /* 0x000000130700720c */ /* 0x000fe20003f06100 */
[----:B------:R-:W-:Y:S01]  /*0800*/  IMAD.WIDE.U32 R28, R12, R17, R28 ;  /* 0x000000110c1c7225 */ /* 0x000fe200078e001c */
[----:B------:R-:W-:Y:S02]  /*0810*/  LOP3.LUT P2, RZ, R11, R24, RZ, 0xfc, !PT ;  /* 0x000000180bff7212 */ /* 0x000fe4000784fcff */
[----:B------:R-:W-:Y:S01]  /*0820*/  LOP3.LUT R12, R23, R22, R18, 0xfe, !PT ;  /* 0x00000016170c7212 */ /* 0x000fe200078efe12 */
[----:B------:R-:W-:Y:S01]  /*0830*/  IMAD.X R25, RZ, RZ, R25, P1 ;  /* 0x000000ffff197224 */ /* 0x000fe200008e0619 */
[----:B------:R-:W-:Y:S01]  /*0840*/  IADD3 R5, PT, PT, R26, R31, RZ ;  /* 0x0000001f1a057210 */ /* 0x000fe20007ffe0ff */
[----:B------:R-:W-:Y:S01]  /*0850*/  IMAD.IADD R29, R29, 0x1, R21 ;  /* 0x000000011d1d7824 */ /* 0x000fe200078e0215 */
[----:B------:R-:W-:Y:S01]  /*0860*/  ISETP.GE.U32.AND P1, PT, R30, R6, PT ;  /* 0x000000061e00720c */ /* 0x000fe20003f26070 */
[----:B------:R-:W-:Y:S01]  /*0870*/  IMAD R11, R25, R8, RZ ;  /* 0x00000008190b7224 */ /* 0x000fe200078e02ff */
[----:B------:R-:W-:Y:S01]  /*0880*/  SEL R13, RZ, 0x1, P0 ;  /* 0x00000001ff0d7807 */ /* 0x000fe20000000000 */
[----:B------:R-:W-:Y:S01]  /*0890*/  IMAD.MOV.U32 R6, RZ, RZ, R10 ;  /* 0x000000ffff067224 */ /* 0x000fe200078e000a */
[----:B------:R-:W-:Y:S01]  /*08a0*/  LOP3.LUT P0, RZ, R12, R25, RZ, 0xfc, P2 ;  /* 0x000000190cff7212 */ /* 0x000fe2000100fcff */
[-C--:B------:R-:W-:Y:S01]  /*08b0*/  IMAD R19, R9, R24.reuse, R11 ;  /* 0x0000001809137224 */ /* 0x080fe200078e020b */
[----:B------:R-:W-:Y:S01]  /*08c0*/  ISETP.GE.U32.AND.EX P1, PT, R5, R7, PT, P1 ;  /* 0x000000070500720c */ /* 0x000fe20003f26110 */
[----:B------:R-:W-:-:S04]  /*08d0*/  IMAD.WIDE.U32 R8, R8, R24, R28 ;  /* 0x0000001808087225 */ /* 0x000fc800078e001c */
[----:B------:R-:W-:Y:S01]  /*08e0*/  HFMA2 R12, -RZ, RZ, 0, 0 ;  /* 0x00000000ff0c7431 */ /* 0x000fe200000001ff */
[----:B------:R-:W-:Y:S02]  /*08f0*/  MOV R7, R30 ;  /* 0x0000001e00077202 */ /* 0x000fe40000000f00 */
[----:B------:R-:W-:-:S04]  /*0900*/  SEL R11, RZ, 0x1, P1 ;  /* 0x00000001ff0b7807 */ /* 0x000fc80000800000 */
[----:B------:R-:W-:Y:S01]  /*0910*/  IADD3 R8, P1, P2, R11, R8, R13 ;  /* 0x000000080b087210 */ /* 0x000fe20007a3e00d */
[----:B------:R-:W-:Y:S01]  /*0920*/  IMAD.IADD R13, R9, 0x1, R19 ;  /* 0x00000001090d7824 */ /* 0x000fe200078e0213 */
[----:B------:R-:W-:Y:S01]  /*0930*/  CS2R R10, SRZ ;  /* 0x00000000000a7805 */ /* 0x000fe2000001ff00 */
[----:B------:R-:W-:-:S03]  /*0940*/  IMAD.MOV.U32 R9, RZ, RZ, RZ ;  /* 0x000000ffff097224 */ /* 0x000fc600078e00ff */
[----:B------:R-:W-:Y:S01]  /*0950*/  IADD3.X R13, PT, PT, RZ, R13, RZ, P1, P2 ;  /* 0x0000000dff0d7210 */ /* 0x000fe20000fe44ff */
[----:B0-2---:R-:W-:Y:S06]  /*0960*/  @!P0 BRA `(.L_x_74) ;  /* 0x0000001000308947 */ /* 0x005fec0003800000 */
[----:B------:R-:W-:Y:S01]  /*0970*/  IMAD.MOV.U32 R15, RZ, RZ, R18 ;  /* 0x000000ffff0f7224 */ /* 0x000fe200078e0012 */
[----:B------:R-:W-:Y:S01]  /*0980*/  CS2R R10, SRZ ;  /* 0x00000000000a7805 */ /* 0x000fe2000001ff00 */
[----:B------:R-:W-:Y:S01]  /*0990*/  IMAD.MOV.U32 R12, RZ, RZ, RZ ;  /* 0x000000ffff0c7224 */ /* 0x000fe200078e00ff */
[----:B------:R-:W-:-:S07]  /*09a0*/  MOV R9, RZ ;  /* 0x000000ff00097202 */ /* 0x000fce0000000f00 */
.L_x_96:
[----:B------:R-:W-:Y:S01]  /*09b0*/  IMAD.U32 R20, RZ, RZ, UR8 ;  /* 0x00000008ff147e24 */ /* 0x000fe2000f8e00ff */
[----:B------:R-:W-:Y:S03]  /*09c0*/  BSSY.RECONVERGENT B1, `(.L_x_75) ;  /* 0x000002e000017945 */ /* 0x000fe60003800200 */
[----:B------:R-:W0:Y:S08]  /*09d0*/  I2F.U32.RP R21, R20 ;  /* 0x0000001400157306 */ /* 0x000e300000209000 */
[----:B0-----:R-:W0:Y:S02]  /*09e0*/  MUFU.RCP R21, R21 ;  /* 0x0000001500157308 */ /* 0x001e240000001000 */
[----:B0-----:R-:W-:-:S06]  /*09f0*/  VIADD R18, R21, 0xffffffe ;  /* 0x0ffffffe15127836 */ /* 0x001fcc0000000000 */
[----:B------:R0:W1:Y:S02]  /*0a00*/  F2I.FTZ.U32.TRUNC.NTZ R19, R18 ;  /* 0x0000001200137305 */ /* 0x000064000021f000 */
[----:B0-----:R-:W-:Y:S02]  /*0a10*/  IMAD.MOV.U32 R18, RZ, RZ, RZ ;  /* 0x000000ffff127224 */ /* 0x001fe400078e00ff */
[----:B-1----:R-:W-:-:S05]  /*0a20*/  IMAD R26, R19, R20, RZ ;  /* 0x00000014131a7224 */ /* 0x002fca00078e02ff */
[----:B------:R-:W-:-:S05]  /*0a30*/  IADD3 R27, PT, PT, -R26, RZ, RZ ;  /* 0x000000ff1a1b7210 */ /* 0x000fca0007ffe1ff */
[----:B------:R-:W-:Y:S01]  /*0a40*/  IMAD.HI.U32 R19, R19, R27, R18 ;  /* 0x0000001b13137227 */ /* 0x000fe200078e0012 */
[----:B------:R-:W-:-:S05]  /*0a50*/  LOP3.LUT R18, RZ, R20, RZ, 0x33, !PT ;  /* 0x00000014ff127212 */ /* 0x000fca00078e33ff */
[----:B------:R-:W-:-:S04]  /*0a60*/  IMAD.HI.U32 R29, R19, R25, RZ ;  /* 0x00000019131d7227 */ /* 0x000fc800078e00ff */
[----:B------:R-:W-:-:S04]  /*0a70*/  IMAD.MOV R27, RZ, RZ, -R29 ;  /* 0x000000ffff1b7224 */ /* 0x000fc800078e0a1d */
[----:B------:R-:W-:-:S05]  /*0a80*/  IMAD R27, R20, R27, R25 ;  /* 0x0000001b141b7224 */ /* 0x000fca00078e0219 */
[----:B------:R-:W-:-:S13]  /*0a90*/  ISETP.GE.U32.AND P0, PT, R27, R20, PT ;  /* 0x000000141b00720c */ /* 0x000fda0003f06070 */
[-C--:B------:R-:W-:Y:S01]  /*0aa0*/  @P0 IADD3 R27, PT, PT, R27, -R20.reuse, RZ ;  /* 0x800000141b1b0210 */ /* 0x080fe20007ffe0ff */
[----:B------:R-:W-:Y:S01]  /*0ab0*/  @P0 VIADD R29, R29, 0x1 ;  /* 0x000000011d1d0836 */ /* 0x000fe20000000000 */
[----:B------:R-:W-:Y:S02]  /*0ac0*/  ISETP.NE.U32.AND P0, PT, R20, RZ, PT ;  /* 0x000000ff1400720c */ /* 0x000fe40003f05070 */
        /* <DEDUP_REMOVED lines=19> */
[----:B------:R-:W-:Y:S01]  /*0c00*/  MOV R24, R18 ;  /* 0x0000001200187202 */ /* 0x000fe20000000f00 */
[----:B------:R-:W-:Y:S06]  /*0c10*/  BRA `(.L_x_77) ;  /* 0x0000000000207947 */ /* 0x000fec0003800000 */
.L_x_76:
[----:B------:R-:W-:Y:S01]  /*0c20*/  IMAD.MOV.U32 R27, RZ, RZ, R24 ;  /* 0x000000ffff1b7224 */ /* 0x000fe200078e0018 */
[----:B------:R-:W-:-:S07]  /*0c30*/  MOV R26, 0xc50 ;  /* 0x00000c50001a7802 */ /* 0x000fce0000000f00 */
[----:B------:R-:W-:Y:S05]  /*0c40*/  CALL.REL.NOINC `($__internal_2_$__cuda_sm20_div_u64) ;  /* 0x0000001c00d87944 */ /* 0x000fea0003c00000 */
[----:B------:R-:W-:Y:S01]  /*0c50*/  IADD3 R21, PT, PT, -R18, RZ, RZ ;  /* 0x000000ff12157210 */ /* 0x000fe20007ffe1ff */
[----:B------:R-:W-:Y:S01]  /*0c60*/  IMAD.U32 R20, RZ, RZ, UR8 ;  /* 0x00000008ff147e24 */ /* 0x000fe2000f8e00ff */
[----:B------:R-:W-:-:S03]  /*0c70*/  MOV R25, R19 ;  /* 0x0000001300197202 */ /* 0x000fc60000000f00 */
[----:B------:R-:W-:Y:S02]  /*0c80*/  IMAD R28, R21, R20, R24 ;  /* 0x00000014151c7224 */ /* 0x000fe400078e0218 */
[----:B------:R-:W-:-:S07]  /*0c90*/  IMAD.MOV.U32 R24, RZ, RZ, R18 ;  /* 0x000000ffff187224 */ /* 0x000fce00078e0012 */
.L_x_77:
[----:B------:R-:W-:Y:S05]  /*0ca0*/  BSYNC.RECONVERGENT B1 ;  /* 0x0000000000017941 */ /* 0x000fea0003800200 */
.L_x_75:
        /* <DEDUP_REMOVED lines=25> */
.L_x_79:
[----:B------:R-:W-:Y:S02]  /*0e40*/  MOV R27, R23 ;  /* 0x00000017001b7202 */ /* 0x000fe40000000f00 */
[----:B------:R-:W-:-:S07]  /*0e50*/  MOV R26, 0xe70 ;  /* 0x00000e70001a7802 */ /* 0x000fce0000000f00 */
[----:B------:R-:W-:Y:S05]  /*0e60*/  CALL.REL.NOINC `($__internal_2_$__cuda_sm20_div_u64) ;  /* 0x0000001c00507944 */ /* 0x000fea0003c00000 */
[----:B------:R-:W-:Y:S01]  /*0e70*/  IMAD.MOV R28, RZ, RZ, -R18 ;  /* 0x000000ffff1c7224 */ /* 0x000fe200078e0a12 */
[----:B------:R-:W-:Y:S01]  /*0e80*/  MOV R29, R18 ;  /* 0x00000012001d7202 */ /* 0x000fe20000000f00 */
[----:B------:R-:W-:-:S04]  /*0e90*/  IMAD.U32 R20, RZ, RZ, UR8 ;  /* 0x00000008ff147e24 */ /* 0x000fc8000f8e00ff */
[----:B------:R-:W-:-:S07]  /*0ea0*/  IMAD R28, R28, R20, R23 ;  /* 0x000000141c1c7224 */ /* 0x000fce00078e0217 */
.L_x_80:
[----:B------:R-:W-:Y:S05]  /*0eb0*/  BSYNC.RECONVERGENT B1 ;  /* 0x0000000000017941 */ /* 0x000fea0003800200 */
.L_x_78:
        /* <DEDUP_REMOVED lines=18> */
[----:B------:R-:W-:Y:S02]  /*0fe0*/  ISETP.GE.U32.AND P1, PT, R19, R20, PT ;  /* 0x000000141300720c */ /* 0x000fe40003f26070 */
[----:B------:R-:W-:-:S11]  /*0ff0*/  MOV R19, RZ ;  /* 0x000000ff00137202 */ /* 0x000fd60000000f00 */
[----:B------:R-:W-:Y:S01]  /*1000*/  @P1 VIADD R18, R18, 0x1 ;  /* 0x0000000112121836 */ /* 0x000fe20000000000 */
[----:B------:R-:W-:-:S05]  /*1010*/  @!P2 LOP3.LUT R18, RZ, R20, RZ, 0x33, !PT ;  /* 0x00000014ff12a212 */ /* 0x000fca00078e33ff */
[----:B------:R-:W-:-:S04]  /*1020*/  IMAD.MOV R28, RZ, RZ, -R18 ;  /* 0x000000ffff1c7224 */ /* 0x000fc800078e0a12 */
[----:B------:R-:W-:Y:S01]  /*1030*/  IMAD R28, R20, R28, R17 ;  /* 0x0000001c141c7224 */ /* 0x000fe200078e0211 */
[----:B------:R-:W-:Y:S06]  /*1040*/  BRA `(.L_x_83) ;  /* 0x0000000000187947 */ /* 0x000fec0003800000 */
.L_x_82:
[----:B------:R-:W-:Y:S01]  /*1050*/  IMAD.MOV.U32 R27, RZ, RZ, R17 ;  /* 0x000000ffff1b7224 */ /* 0x000fe200078e0011 */
[----:B------:R-:W-:-:S07]  /*1060*/  MOV R26, 0x1080 ;  /* 0x00001080001a7802 */ /* 0x000fce0000000f00 */
[----:B------:R-:W-:Y:S05]  /*1070*/  CALL.REL.NOINC `($__internal_2_$__cuda_sm20_div_u64) ;  /* 0x0000001800cc7944 */ /* 0x000fea0003c00000 */
[----:B------:R-:W-:Y:S01]  /*1080*/  MOV R20, UR8 ;  /* 0x0000000800147c02 */ /* 0x000fe20008000f00 */
[----:B------:R-:W-:-:S04]  /*1090*/  IMAD.MOV R28, RZ, RZ, -R18 ;  /* 0x000000ffff1c7224 */ /* 0x000fc800078e0a12 */
[----:B------:R-:W-:-:S07]  /*10a0*/  IMAD R28, R28, R20, R17 ;  /* 0x000000141c1c7224 */ /* 0x000fce00078e0211 */
.L_x_83:
[----:B------:R-:W-:Y:S05]  /*10b0*/  BSYNC.RECONVERGENT B1 ;  /* 0x0000000000017941 */ /* 0x000fea0003800200 */
.L_x_81:
        /* <DEDUP_REMOVED lines=26> */
.L_x_85:
[----:B------:R-:W-:Y:S01]  /*1260*/  IMAD.MOV.U32 R27, RZ, RZ, R22 ;  /* 0x000000ffff1b7224 */ /* 0x000fe200078e0016 */
[----:B------:R-:W-:-:S07]  /*1270*/  MOV R26, 0x1290 ;  /* 0x00001290001a7802 */ /* 0x000fce0000000f00 */
[----:B------:R-:W-:Y:S05]  /*1280*/  CALL.REL.NOINC `($__internal_2_$__cuda_sm20_div_u64) ;  /* 0x0000001800487944 */ /* 0x000fea0003c00000 */
[----:B------:R-:W-:Y:S01]  /*1290*/  MOV R20, UR8 ;  /* 0x0000000800147c02 */ /* 0x000fe20008000f00 */
[--C-:B------:R-:W-:Y:S02]  /*12a0*/  IMAD.MOV R19, RZ, RZ, -R18.reuse ;  /* 0x000000ffff137224 */ /* 0x100fe400078e0a12 */
[----:B------:R-:W-:Y:S02]  /*12b0*/  IMAD.MOV.U32 R29, RZ, RZ, R18 ;  /* 0x000000ffff1d7224 */ /* 0x000fe400078e0012 */
[----:B------:R-:W-:-:S07]  /*12c0*/  IMAD R28, R19, R20, R22 ;  /* 0x00000014131c7224 */ /* 0x000fce00078e0216 */
.L_x_86:
[----:B------:R-:W-:Y:S05]  /*12d0*/  BSYNC.RECONVERGENT B1 ;  /* 0x0000000000017941 */ /* 0x000fea0003800200 */
.L_x_84:
        /* <DEDUP_REMOVED lines=22> */
[----:B------:R-:W-:Y:S02]  /*1440*/  IMAD R28, R20, R19, R16 ;  /* 0x00000013141c7224 */ /* 0x000fe400078e0210 */
[----:B------:R-:W-:Y:S01]  /*1450*/  IMAD.MOV.U32 R19, RZ, RZ, RZ ;  /* 0x000000ffff137224 */ /* 0x000fe200078e00ff */
[----:B------:R-:W-:Y:S06]  /*1460*/  BRA `(.L_x_89) ;  /* 0x0000000000187947 */ /* 0x000fec0003800000 */
.L_x_88:
[----:B------:R-:W-:Y:S01]  /*1470*/  IMAD.MOV.U32 R27, RZ, RZ, R16 ;  /* 0x000000ffff1b7224 */ /* 0x000fe200078e0010 */
[----:B------:R-:W-:-:S07]  /*1480*/  MOV R26, 0x14a0 ;  /* 0x000014a0001a7802 */ /* 0x000fce0000000f00 */
[----:B------:R-:W-:Y:S05]  /*1490*/  CALL.REL.NOINC `($__internal_2_$__cuda_sm20_div_u64) ;  /* 0x0000001400c47944 */ /* 0x000fea0003c00000 */
[----:B------:R-:W-:Y:S01]  /*14a0*/  IADD3 R21, PT, PT, -R18, RZ, RZ ;  /* 0x000000ff12157210 */ /* 0x000fe20007ffe1ff */
[----:B------:R-:W-:-:S04]  /*14b0*/  IMAD.U32 R20, RZ, RZ, UR8 ;  /* 0x00000008ff147e24 */ /* 0x000fc8000f8e00ff */
[----:B------:R-:W-:-:S07]  /*14c0*/  IMAD R28, R21, R20, R16 ;  /* 0x00000014151c7224 */ /* 0x000fce00078e0210 */
.L_x_89:
[----:B------:R-:W-:Y:S05]  /*14d0*/  BSYNC.RECONVERGENT B1 ;  /* 0x0000000000017941 */ /* 0x000fea0003800200 */
.L_x_87:
        /* <DEDUP_REMOVED lines=26> */
.L_x_91:
[----:B------:R-:W-:Y:S01]  /*1680*/  IMAD.MOV.U32 R27, RZ, RZ, R15 ;  /* 0x000000ffff1b7224 */ /* 0x000fe200078e000f */
[----:B------:R-:W-:-:S07]  /*1690*/  MOV R26, 0x16b0 ;  /* 0x000016b0001a7802 */ /* 0x000fce0000000f00 */
[----:B------:R-:W-:Y:S05]  /*16a0*/  CALL.REL.NOINC `($__internal_2_$__cuda_sm20_div_u64) ;  /* 0x0000001400407944 */ /* 0x000fea0003c00000 */
[----:B------:R-:W-:Y:S01]  /*16b0*/  IADD3 R28, PT, PT, -R18, RZ, RZ ;  /* 0x000000ff121c7210 */ /* 0x000fe20007ffe1ff */
[----:B------:R-:W-:Y:S02]  /*16c0*/  IMAD.U32 R20, RZ, RZ, UR8 ;  /* 0x00000008ff147e24 */ /* 0x000fe4000f8e00ff */
[----:B------:R-:W-:Y:S02]  /*16d0*/  IMAD.MOV.U32 R29, RZ, RZ, R18 ;  /* 0x000000ffff1d7224 */ /* 0x000fe400078e0012 */
[----:B------:R-:W-:-:S07]  /*16e0*/  IMAD R28, R28, R20, R15 ;  /* 0x000000141c1c7224 */ /* 0x000fce00078e020f */
.L_x_92:
[----:B------:R-:W-:Y:S05]  /*16f0*/  BSYNC.RECONVERGENT B1 ;  /* 0x0000000000017941 */ /* 0x000fea0003800200 */
.L_x_90:
        /* <DEDUP_REMOVED lines=23> */
[----:B------:R-:W-:Y:S02]  /*1870*/  HFMA2 R15, -RZ, RZ, 0, 0 ;  /* 0x00000000ff0f7431 */ /* 0x000fe400000001ff */
[----:B------:R-:W-:Y:S01]  /*1880*/  IMAD.MOV.U32 R14, RZ, RZ, R18 ;  /* 0x000000ffff0e7224 */ /* 0x000fe200078e0012 */
[----:B------:R-:W-:Y:S06]  /*1890*/  BRA `(.L_x_95) ;  /* 0x00000000001c7947 */ /* 0x000fec0003800000 */
.L_x_94:
[----:B------:R-:W-:Y:S01]  /*18a0*/  IMAD.MOV.U32 R27, RZ, RZ, R14 ;  /* 0x000000ffff1b7224 */ /* 0x000fe200078e000e */
[----:B------:R-:W-:-:S07]  /*18b0*/  MOV R26, 0x18d0 ;  /* 0x000018d0001a7802 */ /* 0x000fce0000000f00 */
[----:B------:R-:W-:Y:S05]  /*18c0*/  CALL.REL.NOINC `($__internal_2_$__cuda_sm20_div_u64) ;  /* 0x0000001000b87944 */ /* 0x000fea0003c00000 */
[----:B------:R-:W-:-:S04]  /*18d0*/  IMAD.MOV R15, RZ, RZ, -R18 ;  /* 0x000000ffff0f7224 */ /* 0x000fc800078e0a12 */
[----:B------:R-:W-:Y:S01]  /*18e0*/  IMAD R26, R15, UR8, R14 ;  /* 0x000000080f1a7c24 */ /* 0x000fe2000f8e020e */
[----:B------:R-:W-:Y:S01]  /*18f0*/  MOV R14, R18 ;  /* 0x00000012000e7202 */ /* 0x000fe20000000f00 */
[----:B------:R-:W-:-:S07]  /*1900*/  IMAD.MOV.U32 R15, RZ, RZ, R19 ;  /* 0x000000ffff0f7224 */ /* 0x000fce00078e0013 */
.L_x_95:
[----:B------:R-:W-:Y:S05]  /*1910*/  BSYNC.RECONVERGENT B1 ;  /* 0x0000000000017941 */ /* 0x000fea0003800200 */
.L_x_93:
[----:B------:R-:W-:Y:S02]  /*1920*/  LOP3.LUT R19, R17, R16, R14, 0xfe, !PT ;  /* 0x0000001011137212 */ /* 0x000fe400078efe0e */
[----:B------:R-:W-:Y:S02]  /*1930*/  LOP3.LUT R15, R15, R29, RZ, 0xfc, !PT ;  /* 0x0000001d0f0f7212 */ /* 0x000fe400078efcff */
[----:B------:R-:W-:Y:S02]  /*1940*/  LOP3.LUT P1, RZ, R26, 0xffffffc0, RZ, 0xc0, !PT ;  /* 0xffffffc01aff7812 */ /* 0x000fe4000782c0ff */
[----:B------:R-:W-:Y:S01]  /*1950*/  LOP3.LUT P0, RZ, R19, R24, RZ, 0xfc, !PT ;  /* 0x0000001813ff7212 */ /* 0x000fe2000780fcff */
[----:B------:R-:W-:Y:S01]  /*1960*/  IMAD.MOV.U32 R19, RZ, RZ, 0x1 ;  /* 0x00000001ff137424 */ /* 0x000fe200078e00ff */
[----:B------:R-:W-:-:S04]  /*1970*/  LOP3.LUT R20, R23, R22, R15, 0xfe, !PT ;  /* 0x0000001617147212 */ /* 0x000fc800078efe0f */
[----:B------:R-:W-:-:S05]  /*1980*/  LOP3.LUT P0, RZ, R20, R25, RZ, 0xfc, P0 ;  /* 0x0000001914ff7212 */ /* 0x000fca000000fcff */
[----:B------:R-:W-:Y:S02]  /*1990*/  @P1 IADD3 R18, PT, PT, R26, -0x40, RZ ;  /* 0xffffffc01a121810 */ /* 0x000fe40007ffe0ff */
[CC--:B------:R-:W-:Y:S02]  /*19a0*/  @!P1 SHF.L.U64.HI R21, R19.reuse, R26.reuse, RZ ;  /* 0x0000001a13159219 */ /* 0x0c0fe400000102ff */
[C---:B------:R-:W-:Y:S02]  /*19b0*/  @!P1 SHF.L.U32 R26, R19.reuse, R26, RZ ;  /* 0x0000001a131a9219 */ /* 0x040fe400000006ff */
[CC--:B------:R-:W-:Y:S02]  /*19c0*/  @P1 SHF.L.U32 R20, R19.reuse, R18.reuse, RZ ;  /* 0x0000001213141219 */ /* 0x0c0fe400000006ff */
[----:B------:R-:W-:Y:S02]  /*19d0*/  @P1 SHF.L.U64.HI R19, R19, R18, RZ ;  /* 0x0000001213131219 */ /* 0x000fe400000102ff */
[----:B------:R-:W-:-:S02]  /*19e0*/  @!P1 LOP3.LUT R10, R21, R10, RZ, 0xfc, !PT ;  /* 0x0000000a150a9212 */ /* 0x000fc400078efcff */
[----:B------:R-:W-:Y:S02]  /*19f0*/  @!P1 LOP3.LUT R9, R26, R9, RZ, 0xfc, !PT ;  /* 0x000000091a099212 */ /* 0x000fe400078efcff */
[----:B------:R-:W-:Y:S02]  /*1a00*/  @P1 LOP3.LUT R11, R20, R11, RZ, 0xfc, !PT ;  /* 0x0000000b140b1212 */ /* 0x000fe400078efcff */
[----:B------:R-:W-:Y:S01]  /*1a10*/  @P1 LOP3.LUT R12, R19, R12, RZ, 0xfc, !PT ;  /* 0x0000000c130c1212 */ /* 0x000fe200078efcff */
[----:B------:R-:W-:Y:S06]  /*1a20*/  @P0 BRA `(.L_x_96) ;  /* 0xffffffec00e00947 */ /* 0x000fec000383ffff */
.L_x_74:
[----:B------:R-:W-:Y:S05]  /*1a30*/  BSYNC.RECONVERGENT B0 ;  /* 0x0000000000007941 */ /* 0x000fea0003800200 */
.L_x_73:
[----:B------:R-:W-:Y:S01]  /*1a40*/  LOP3.LUT R15, R7, R6, R4, 0xfe, !PT ;  /* 0x00000006070f7212 */ /* 0x000fe200078efe04 */
[----:B------:R-:W0:Y:S01]  /*1a50*/  LDCU UR10, c[0x0][0x398] ;  /* 0x00007300ff0a77ac */ /* 0x000e220008000800 */
[----:B------:R-:W-:Y:S01]  /*1a60*/  LOP3.LUT R14, R5, R3, R2, 0xfe, !PT ;  /* 0x00000003050e7212 */ /* 0x000fe200078efe02 */
[----:B------:R-:W-:Y:S01]  /*1a70*/  BSSY.RECONVERGENT B0, `(.L_x_97) ;  /* 0x0000108000007945 */ /* 0x000fe20003800200 */
[----:B------:R-:W-:-:S04]  /*1a80*/  LOP3.LUT P0, RZ, R15, R8, RZ, 0xfc, !PT ;  /* 0x000000080fff7212 */ /* 0x000fc8000780fcff */
[----:B------:R-:W-:-:S13]  /*1a90*/  LOP3.LUT P0, RZ, R14, R13, RZ, 0xfc, P0 ;  /* 0x0000000d0eff7212 */ /* 0x000fda000000fcff */
[----:B0-----:R-:W-:Y:S05]  /*1aa0*/  @!P0 BRA `(.L_x_98) ;  /* 0x0000001000108947 */ /* 0x001fea0003800000 */
.L_x_120:
        /* <DEDUP_REMOVED lines=38> */
.L_x_100:
[----:B------:R-:W-:Y:S01]  /*1d10*/  IMAD.MOV.U32 R27, RZ, RZ, R8 ;  /* 0x000000ffff1b7224 */ /* 0x000fe200078e0008 */
[----:B------:R-:W-:-:S07]  /*1d20*/  MOV R26, 0x1d40 ;  /* 0x00001d40001a7802 */ /* 0x000fce0000000f00 */
[----:B------:R-:W-:Y:S05]  /*1d30*/  CALL.REL.NOINC `($__internal_2_$__cuda_sm20_div_u64) ;  /* 0x0000000c009c7944 */ /* 0x000fea0003c00000 */
[----:B------:R-:W-:Y:S01]  /*1d40*/  MOV R15, UR10 ;  /* 0x0000000a000f7c02 */ /* 0x000fe20008000f00 */
[----:B------:R-:W-:-:S04]  /*1d50*/  IMAD.MOV R28, RZ, RZ, -R18 ;  /* 0x000000ffff1c7224 */ /* 0x000fc800078e0a12 */
[----:B------:R-:W-:-:S07]  /*1d60*/  IMAD R28, R28, R15, R8 ;  /* 0x0000000f1c1c7224 */ /* 0x000fce00078e0208 */
.L_x_101:
[----:B------:R-:W-:Y:S05]  /*1d70*/  BSYNC.RECONVERGENT B1 ;  /* 0x0000000000017941 */ /* 0x000fea0003800200 */
.L_x_99:
        /* <DEDUP_REMOVED lines=26> */
.L_x_103:
[----:B------:R-:W-:Y:S01]  /*1f20*/  IMAD.MOV.U32 R27, RZ, RZ, R5 ;  /* 0x000000ffff1b7224 */ /* 0x000fe200078e0005 */
[----:B------:R-:W-:-:S07]  /*1f30*/  MOV R26, 0x1f50 ;  /* 0x00001f50001a7802 */ /* 0x000fce0000000f00 */
[----:B------:R-:W-:Y:S05]  /*1f40*/  CALL.REL.NOINC `($__internal_2_$__cuda_sm20_div_u64) ;  /* 0x0000000c00187944 */ /* 0x000fea0003c00000 */
[----:B------:R-:W-:Y:S01]  /*1f50*/  IADD3 R28, PT, PT, -R18, RZ, RZ ;  /* 0x000000ff121c7210 */ /* 0x000fe20007ffe1ff */
[----:B------:R-:W-:Y:S01]  /*1f60*/  IMAD.U32 R15, RZ, RZ, UR10 ;  /* 0x0000000aff0f7e24 */ /* 0x000fe2000f8e00ff */
[----:B------:R-:W-:-:S03]  /*1f70*/  MOV R14, R18 ;  /* 0x00000012000e7202 */ /* 0x000fc60000000f00 */
[----:B------:R-:W-:-:S07]  /*1f80*/  IMAD R28, R28, R15, R5 ;  /* 0x0000000f1c1c7224 */ /* 0x000fce00078e0205 */
.L_x_104:
[----:B------:R-:W-:Y:S05]  /*1f90*/  BSYNC.RECONVERGENT B1 ;  /* 0x0000000000017941 */ /* 0x000fea0003800200 */
.L_x_102:
        /* <DEDUP_REMOVED lines=13> */
[----:B------:R-:W-:-:S05]  /*2070*/  IMAD.HI.U32 R18, R16, R7, RZ ;  /* 0x0000000710127227 */ /* 0x000fca00078e00ff */
[----:B------:R-:W-:-:S05]  /*2080*/  IADD3 R16, PT, PT, -R18, RZ, RZ ;  /* 0x000000ff12107210 */ /* 0x000fca0007ffe1ff */
[----:B------:R-:W-:-:S05]  /*2090*/  IMAD R16, R15, R16, R7 ;  /* 0x000000100f107224 */ /* 0x000fca00078e0207 */
[----:B------:R-:W-:-:S13]  /*20a0*/  ISETP.GE.U32.AND P0, PT, R16, R15, PT ;  /* 0x0000000f1000720c */ /* 0x000fda0003f06070 */
[----:B------:R-:W-:Y:S01]  /*20b0*/  @P0 IMAD.IADD R16, R16, 0x1, -R15 ;  /* 0x0000000110100824 */ /* 0x000fe200078e0a0f */
[----:B------:R-:W-:-:S04]  /*20c0*/  @P0 IADD3 R18, PT, PT, R18, 0x1, RZ ;  /* 0x0000000112120810 */ /* 0x000fc80007ffe0ff */
[----:B------:R-:W-:-:S13]  /*20d0*/  ISETP.GE.U32.AND P1, PT, R16, R15, PT ;  /* 0x0000000f1000720c */ /* 0x000fda0003f26070 */
[----:B------:R-:W-:Y:S01]  /*20e0*/  @P1 VIADD R18, R18, 0x1 ;  /* 0x0000000112121836 */ /* 0x000fe20000000000 */
[----:B------:R-:W-:-:S04]  /*20f0*/  @!P2 LOP3.LUT R18, RZ, R15, RZ, 0x33, !PT ;  /* 0x0000000fff12a212 */ /* 0x000fc800078e33ff */
[----:B------:R-:W-:-:S05]  /*2100*/  IADD3 R28, PT, PT, -R18, RZ, RZ ;  /* 0x000000ff121c7210 */ /* 0x000fca0007ffe1ff */
[----:B------:R-:W-:Y:S01]  /*2110*/  IMAD R28, R15, R28, R7 ;  /* 0x0000001c0f1c7224 */ /* 0x000fe200078e0207 */
[----:B------:R-:W-:Y:S06]  /*2120*/  BRA `(.L_x_107) ;  /* 0x0000000000187947 */ /* 0x000fec0003800000 */
.L_x_106:
[----:B------:R-:W-:Y:S02]  /*2130*/  MOV R27, R7 ;  /* 0x00000007001b7202 */ /* 0x000fe40000000f00 */
[----:B------:R-:W-:-:S07]  /*2140*/  MOV R26, 0x2160 ;  /* 0x00002160001a7802 */ /* 0x000fce0000000f00 */
[----:B------:R-:W-:Y:S05]  /*2150*/  CALL.REL.NOINC `($__internal_2_$__cuda_sm20_div_u64) ;  /* 0x0000000800947944 */ /* 0x000fea0003c00000 */
[----:B------:R-:W-:Y:S01]  /*2160*/  MOV R15, UR10 ;  /* 0x0000000a000f7c02 */ /* 0x000fe20008000f00 */
[----:B------:R-:W-:-:S04]  /*2170*/  IMAD.MOV R28, RZ, RZ, -R18 ;  /* 0x000000ffff1c7224 */ /* 0x000fc800078e0a12 */
[----:B------:R-:W-:-:S07]  /*2180*/  IMAD R28, R28, R15, R7 ;  /* 0x0000000f1c1c7224 */ /* 0x000fce00078e0207 */
.L_x_107:
[----:B------:R-:W-:Y:S05]  /*2190*/  BSYNC.RECONVERGENT B1 ;  /* 0x0000000000017941 */ /* 0x000fea0003800200 */
.L_x_105:
        /* <DEDUP_REMOVED lines=26> */
.L_x_109:
[----:B------:R-:W-:Y:S02]  /*2340*/  MOV R27, R3 ;  /* 0x00000003001b7202 */ /* 0x000fe40000000f00 */
[----:B------:R-:W-:-:S07]  /*2350*/  MOV R26, 0x2370 ;  /* 0x00002370001a7802 */ /* 0x000fce0000000f00 */
[----:B------:R-:W-:Y:S05]  /*2360*/  CALL.REL.NOINC `($__internal_2_$__cuda_sm20_div_u64) ;  /* 0x0000000800107944 */ /* 0x000fea0003c00000 */
[----:B------:R-:W-:Y:S01]  /*2370*/  MOV R15, UR10 ;  /* 0x0000000a000f7c02 */ /* 0x000fe20008000f00 */
[--C-:B------:R-:W-:Y:S02]  /*2380*/  IMAD.MOV R28, RZ, RZ, -R18.reuse ;  /* 0x000000ffff1c7224 */ /* 0x100fe400078e0a12 */
[----:B------:R-:W-:Y:S02]  /*2390*/  IMAD.MOV.U32 R14, RZ, RZ, R18 ;  /* 0x000000ffff0e7224 */ /* 0x000fe400078e0012 */
[----:B------:R-:W-:-:S07]  /*23a0*/  IMAD R28, R28, R15, R3 ;  /* 0x0000000f1c1c7224 */ /* 0x000fce00078e0203 */
.L_x_110:
[----:B------:R-:W-:Y:S05]  /*23b0*/  BSYNC.RECONVERGENT B1 ;  /* 0x0000000000017941 */ /* 0x000fea0003800200 */
.L_x_108:
        /* <DEDUP_REMOVED lines=25> */
.L_x_112:
[----:B------:R-:W-:Y:S01]  /*2550*/  IMAD.MOV.U32 R27, RZ, RZ, R6 ;  /* 0x000000ffff1b7224 */ /* 0x000fe200078e0006 */
[----:B------:R-:W-:-:S07]  /*2560*/  MOV R26, 0x2580 ;  /* 0x00002580001a7802 */ /* 0x000fce0000000f00 */
[----:B------:R-:W-:Y:S05]  /*2570*/  CALL.REL.NOINC `($__internal_2_$__cuda_sm20_div_u64) ;  /* 0x00000004008c7944 */ /* 0x000fea0003c00000 */
[----:B------:R-:W-:Y:S01]  /*2580*/  IADD3 R28, PT, PT, -R18, RZ, RZ ;  /* 0x000000ff121c7210 */ /* 0x000fe20007ffe1ff */
[----:B------:R-:W-:-:S04]  /*2590*/  IMAD.U32 R15, RZ, RZ, UR10 ;  /* 0x0000000aff0f7e24 */ /* 0x000fc8000f8e00ff */
[----:B------:R-:W-:-:S07]  /*25a0*/  IMAD R28, R28, R15, R6 ;  /* 0x0000000f1c1c7224 */ /* 0x000fce00078e0206 */
.L_x_113:
[----:B------:R-:W-:Y:S05]  /*25b0*/  BSYNC.RECONVERGENT B1 ;  /* 0x0000000000017941 */ /* 0x000fea0003800200 */
.L_x_111:
[----:B------:R-:W-:Y:S01]  /*25c0*/  ISETP.NE.U32.AND P0, PT, R28, RZ, PT ;  /* 0x000000ff1c00720c */ /* 0x000fe20003f05070 */
[----:B------:R-:W-:Y:S01]  /*25d0*/  BSSY.RECONVERGENT B1, `(.L_x_114) ;  /* 0x0000020000017945 */ /* 0x000fe20003800200 */
[----:B------:R-:W-:Y:S02]  /*25e0*/  LOP3.LUT R3, R19, R14, RZ, 0xfc, !PT ;  /* 0x0000000e13037212 */ /* 0x000fe400078efcff */
[----:B------:R-:W-:-:S09]  /*25f0*/  MOV R6, R18 ;  /* 0x0000001200067202 */ /* 0x000fd20000000f00 */
        /* <DEDUP_REMOVED lines=22> */
.L_x_115:
[----:B------:R-:W-:Y:S01]  /*2760*/  IMAD.MOV.U32 R27, RZ, RZ, R2 ;  /* 0x000000ffff1b7224 */ /* 0x000fe200078e0002 */
[----:B------:R-:W-:-:S07]  /*2770*/  MOV R26, 0x2790 ;  /* 0x00002790001a7802 */ /* 0x000fce0000000f00 */
[----:B------:R-:W-:Y:S05]  /*2780*/  CALL.REL.NOINC `($__internal_2_$__cuda_sm20_div_u64) ;  /* 0x0000000400087944 */ /* 0x000fea0003c00000 */
[----:B------:R-:W-:Y:S01]  /*2790*/  IADD3 R28, PT, PT, -R18, RZ, RZ ;  /* 0x000000ff121c7210 */ /* 0x000fe20007ffe1ff */
[----:B------:R-:W-:Y:S01]  /*27a0*/  IMAD.U32 R15, RZ, RZ, UR10 ;  /* 0x0000000aff0f7e24 */ /* 0x000fe2000f8e00ff */
[----:B------:R-:W-:-:S03]  /*27b0*/  MOV R14, R18 ;  /* 0x00000012000e7202 */ /* 0x000fc60000000f00 */
[----:B------:R-:W-:-:S07]  /*27c0*/  IMAD R28, R28, R15, R2 ;  /* 0x0000000f1c1c7224 */ /* 0x000fce00078e0202 */
.L_x_116:
[----:B------:R-:W-:Y:S05]  /*27d0*/  BSYNC.RECONVERGENT B1 ;  /* 0x0000000000017941 */ /* 0x000fea0003800200 */
.L_x_114:
[----:B------:R-:W-:Y:S01]  /*27e0*/  ISETP.NE.U32.AND P0, PT, R28, RZ, PT ;  /* 0x000000ff1c00720c */ /* 0x000fe20003f05070 */
[----:B------:R-:W-:-:S12]  /*27f0*/  BSSY.RECONVERGENT B1, `(.L_x_117) ;  /* 0x000001d000017945 */ /* 0x000fd80003800200 */
[----:B------:R-:W-:Y:S05]  /*2800*/  @P0 BRA `(.L_x_118) ;  /* 0x0000000000580947 */ /* 0x000fea0003800000 */
[----:B------:R-:W0:Y:S01]  /*2810*/  I2F.U32.RP R19, R15 ;  /* 0x0000000f00137306 */ /* 0x000e220000209000 */
[----:B------:R-:W-:-:S07]  /*2820*/  ISETP.NE.U32.AND P2, PT, R15, RZ, PT ;  /* 0x000000ff0f00720c */ /* 0x000fce0003f45070 */
[----:B0-----:R-:W0:Y:S02]  /*2830*/  MUFU.RCP R19, R19 ;  /* 0x0000001300137308 */ /* 0x001e240000001000 */
[----:B0-----:R-:W-:Y:S02]  /*2840*/  VIADD R16, R19, 0xffffffe ;  /* 0x0ffffffe13107836 */ /* 0x001fe40000000000 */
[----:B------:R-:W-:-:S04]  /*2850*/  IMAD.MOV.U32 R19, RZ, RZ, RZ ;  /* 0x000000ffff137224 */ /* 0x000fc800078e00ff */
[----:B------:R0:W1:Y:S02]  /*2860*/  F2I.FTZ.U32.TRUNC.NTZ R17, R16 ;  /* 0x0000001000117305 */ /* 0x000064000021f000 */
[----:B0-----:R-:W-:Y:S01]  /*2870*/  IMAD.MOV.U32 R16, RZ, RZ, RZ ;  /* 0x000000ffff107224 */ /* 0x001fe200078e00ff */
[----:B-1----:R-:W-:-:S05]  /*2880*/  IADD3 R2, PT, PT, RZ, -R17, RZ ;  /* 0x80000011ff027210 */ /* 0x002fca0007ffe0ff */
        /* <DEDUP_REMOVED lines=14> */
.L_x_118:
[----:B------:R-:W-:Y:S02]  /*2970*/  MOV R27, R4 ;  /* 0x00000004001b7202 */ /* 0x000fe40000000f00 */
[----:B------:R-:W-:-:S07]  /*2980*/  MOV R26, 0x29a0 ;  /* 0x000029a0001a7802 */ /* 0x000fce0000000f00 */
[----:B------:R-:W-:Y:S05]  /*2990*/  CALL.REL.NOINC `($__internal_2_$__cuda_sm20_div_u64) ;  /* 0x0000000000847944 */ /* 0x000fea0003c00000 */
[----:B------:R-:W-:-:S04]  /*29a0*/  IMAD.MOV R15, RZ, RZ, -R18 ;  /* 0x000000ffff0f7224 */ /* 0x000fc800078e0a12 */
[----:B------:R-:W-:-:S07]  /*29b0*/  IMAD R15, R15, UR10, R4 ;  /* 0x0000000a0f0f7c24 */ /* 0x000fce000f8e0204 */
.L_x_119:
[----:B------:R-:W-:Y:S05]  /*29c0*/  BSYNC.RECONVERGENT B1 ;  /* 0x0000000000017941 */ /* 0x000fea0003800200 */
.L_x_117:
[----:B------:R-:W-:Y:S02]  /*29d0*/  MOV R4, R18 ;  /* 0x0000001200047202 */ /* 0x000fe40000000f00 */
[----:B------:R-:W-:Y:S01]  /*29e0*/  LOP3.LUT R2, R19, R14, RZ, 0xfc, !PT ;  /* 0x0000000e13027212 */ /* 0x000fe200078efcff */
[----:B------:R-:W-:Y:S01]  /*29f0*/  IMAD.MOV.U32 R19, RZ, RZ, 0x1 ;  /* 0x00000001ff137424 */ /* 0x000fe200078e00ff */
[----:B------:R-:W-:Y:S02]  /*2a00*/  LOP3.LUT R17, R7, R6, R4, 0xfe, !PT ;  /* 0x0000000607117212 */ /* 0x000fe400078efe04 */
[----:B------:R-:W-:Y:S02]  /*2a10*/  LOP3.LUT P1, RZ, R15, 0xffffffc0, RZ, 0xc0, !PT ;  /* 0xffffffc00fff7812 */ /* 0x000fe4000782c0ff */
[----:B------:R-:W-:Y:S02]  /*2a20*/  LOP3.LUT P0, RZ, R17, R8, RZ, 0xfc, !PT ;  /* 0x0000000811ff7212 */ /* 0x000fe4000780fcff */
        /* <DEDUP_REMOVED lines=12> */
.L_x_98:
[----:B------:R-:W-:Y:S05]  /*2af0*/  BSYNC.RECONVERGENT B0 ;  /* 0x0000000000007941 */ /* 0x000fea0003800200 */
.L_x_97:
[----:B------:R-:W0:Y:S01]  /*2b00*/  LDCU.64 UR8, c[0x0][0x390] ;  /* 0x00007200ff0877ac */ /* 0x000e220008000a00 */
[----:B------:R-:W-:Y:S08]  /*2b10*/  POPC R9, R9 ;  /* 0x0000000900097309 */ /* 0x000ff00000000000 */
[----:B------:R-:W1:Y:S08]  /*2b20*/  POPC R10, R10 ;  /* 0x0000000a000a7309 */ /* 0x000e700000000000 */
[----:B------:R-:W-:Y:S01]  /*2b30*/  POPC R11, R11 ;  /* 0x0000000b000b7309 */ /* 0x000fe20000000000 */
[----:B0-----:R-:W-:-:S04]  /*2b40*/  LEA R2, P0, R0, UR8, 0x2 ;  /* 0x0000000800027c11 */ /* 0x001fc8000f8010ff */
[----:B------:R-:W-:Y:S01]  /*2b50*/  LEA.HI.X R3, R0, UR9, RZ, 0x2, P0 ;  /* 0x0000000900037c11 */ /* 0x000fe200080f14ff */
[----:B-1----:R-:W-:Y:S02]  /*2b60*/  IMAD.IADD R4, R9, 0x1, R10 ;  /* 0x0000000109047824 */ /* 0x002fe400078e020a */
[----:B------:R-:W0:Y:S03]  /*2b70*/  POPC R12, R12 ;  /* 0x0000000c000c7309 */ /* 0x000e260000000000 */
[----:B0-----:R-:W-:-:S05]  /*2b80*/  IADD3 R5, PT, PT, R4, R11, R12 ;  /* 0x0000000b04057210 */ /* 0x001fca0007ffe00c */
[----:B------:R-:W-:Y:S01]  /*2b90*/  STG.E desc[UR6][R2.64], R5 ;  /* 0x0000000502007986 */ /* 0x000fe2000c101906 */
[----:B------:R-:W-:Y:S05]  /*2ba0*/  EXIT ;  /* 0x000000000000794d */ /* 0x000fea0003800000 */
        .weak           $__internal_2_$__cuda_sm20_div_u64
        .type           $__internal_2_$__cuda_sm20_div_u64,@function
        .size           $__internal_2_$__cuda_sm20_div_u64,(.L_x_124 - $__internal_2_$__cuda_sm20_div_u64)
$__internal_2_$__cuda_sm20_div_u64:
        /* <DEDUP_REMOVED lines=66> */
[----:B------:R-:W-:Y:S06]  /*2fd0*/  RET.REL.NODEC R26 `(count_unique_digits_kernel) ;  /* 0xffffffd01a087950 */ /* 0x000fec0003c3ffff */
.L_x_121:
        /* <DEDUP_REMOVED lines=10> */
.L_x_124:


//--------------------- .nv.shared.reserved.0     --------------------------
	.section	.nv.shared.reserved.0,"aw",@nobits
	.weak		__nv_reservedSMEM_offset_0_alias
	.size		__nv_reservedSMEM_offset_0_alias, 0, 64
	.other		__nv_reservedSMEM_offset_0_alias,@"STO_CUDA_RESERVED_SHARED STV_DEFAULT"
__nv_reservedSMEM_offset_0_alias:
	.zero		0
	.zero		64


//--------------------- .nv.constant0.filter_by_residue_kernel --------------------------
	.section	.nv.constant0.filter_by_residue_kernel,"a",@progbits
	.sectionflags	@""
	.align	4
.nv.constant0.filter_by_residue_kernel:
	.zero		952


//--------------------- .nv.constant0.check_is_nice_kernel --------------------------
	.section	.nv.constant0.check_is_nice_kernel,"a",@progbits
	.sectionflags	@""
	.align	4
.nv.constant0.check_is_nice_kernel:
	.zero		936


//--------------------- .nv.constant0.count_unique_digits_kernel --------------------------
	.section	.nv.constant0.count_unique_digits_kernel,"a",@progbits
	.sectionflags	@""
	.align	4
.nv.constant0.count_unique_digits_kernel:
	.zero		936


//--------------------- SYMBOLS --------------------------

	.type		.nv.reservedSmem.offset0,@object
	.size		.nv.reservedSmem.offset0,0x4
